// auto-generated by cutlass_sweep.epilogue — config: {"arch": "sm_90", "cluster_m": 1, "cluster_n": 1, "dtype": "bf16", "fusion": "lincomb", "tile_k": 64, "tile_m": 256, "tile_n": 128}
#include "cutlass/cutlass.h"
#include "cutlass/gemm/collective/collective_builder.hpp"
#include "cutlass/gemm/device/gemm_universal_adapter.h"
#include "cutlass/gemm/kernel/gemm_universal.hpp"
#include "cutlass/epilogue/collective/collective_builder.hpp"
#include "cutlass/epilogue/fusion/operations.hpp"
#include "cutlass/epilogue/thread/activation.h"

using Elem = cutlass::bfloat16_t;
using Acc  = float;
using TileShape    = cute::Shape<cute::_256, cute::_128, cute::_64>;
using ClusterShape = cute::Shape<cute::_1, cute::_1, cute::_1>;
using FusionOp     = cutlass::epilogue::fusion::LinearCombination<Elem, Acc>;

using CollectiveEpilogue = typename cutlass::epilogue::collective::CollectiveBuilder<
    cutlass::arch::Sm90, cutlass::arch::OpClassTensorOp,
    TileShape, ClusterShape,
    cutlass::epilogue::collective::EpilogueTileAuto,
    Acc, Acc,
    Elem, cutlass::layout::RowMajor, 128 / cutlass::sizeof_bits<Elem>::value,
    Elem, cutlass::layout::RowMajor, 128 / cutlass::sizeof_bits<Elem>::value,
    cutlass::epilogue::TmaWarpSpecializedCooperative,
    FusionOp
  >::CollectiveOp;

using CollectiveMainloop = typename cutlass::gemm::collective::CollectiveBuilder<
    cutlass::arch::Sm90, cutlass::arch::OpClassTensorOp,
    Elem, cutlass::layout::RowMajor, 128 / cutlass::sizeof_bits<Elem>::value,
    Elem, cutlass::layout::ColumnMajor, 128 / cutlass::sizeof_bits<Elem>::value,
    Acc,
    TileShape, ClusterShape,
    cutlass::gemm::collective::StageCountAutoCarveout<
        static_cast<int>(sizeof(typename CollectiveEpilogue::SharedStorage))>,
    cutlass::gemm::KernelTmaWarpSpecializedCooperative
  >::CollectiveOp;

using GemmKernel = cutlass::gemm::kernel::GemmUniversal<
    cute::Shape<int,int,int,int>, CollectiveMainloop, CollectiveEpilogue>;
using Gemm = cutlass::gemm::device::GemmUniversalAdapter<GemmKernel>;

auto* _anchor = &cutlass::device_kernel<GemmKernel>;


// ===== COMPILED SASS (sm_90a) =====

	.target	sm_90a

	.elftype	@"ET_EXEC"


//--------------------- .note.nv.tkinfo           --------------------------
	.section	.note.nv.tkinfo,"",@"SHT_NOTE"
	.sectionflags	@"SHF_NOTE_NV_TKINFO"
	.tkinfo
        /*0018*/ 	.word	0x00000002
        /*0030*/ 	.string	""
        /*0030*/ 	.string	"ptxas"
        /*0030*/ 	.string	"Cuda compilation tools, release 13.0, V13.0.88"
        /*0030*/ 	.string	"Build cuda_13.0.r13.0/compiler.36424714_0"
        /*0030*/ 	.string	"-arch sm_90a -m 64 "



//--------------------- .note.nv.cuinfo           --------------------------
	.section	.note.nv.cuinfo,"",@"SHT_NOTE"
	.sectionflags	@"SHF_NOTE_NV_CUINFO"
        /*0018*/ 	.short	0x0002
        /*001a*/ 	.short	0x005a
        /*001c*/ 	.short	0x0082
	.zero		2


//--------------------- .nv.info                  --------------------------
	.section	.nv.info,"",@"SHT_CUDA_INFO"
	.align	4


	//----- nvinfo : EIATTR_REGCOUNT
	.align		4
        /*0000*/ 	.byte	0x04, 0x2f
        /*0002*/ 	.short	(.L_18 - .L_17)
	.align		4
.L_17:
        /*0004*/ 	.word	index@(_ZN7cutlass13device_kernelINS_4gemm6kernel13GemmUniversalIN4cute5tupleIJiiiiEEENS1_10collective13CollectiveMmaINS1_34MainloopSm90TmaGmmaWarpSpecializedILi4ENS5_IJNS4_1CILi1EEESB_SB_EEENS1_35KernelTmaWarpSpecializedCooperativeEEENS5_IJNSA_ILi256EEENSA_ILi128EEENSA_ILi64EEEEEENS_10bfloat16_tENS5_IJlSB_lEEESJ_SK_NS4_8TiledMMAINS4_8MMA_AtomIJNS4_4SM904GMMA28MMA_64x128x16_F32BF16BF16_SSILNSO_5MajorE0ELSQ_0ELNSO_7ScaleInE1ELSR_1EEEEEENS4_6LayoutINS5_IJNSA_ILi2EEESB_SB_EEENS5_IJSB_NSA_ILi0EEESX_EEEEENS5_IJNS4_10UnderscoreES10_S10_EEEEENS4_13SM90_TMA_LOADENS4_14ComposedLayoutINS4_7SwizzleILi3ELi4ELi3EEENS4_18smem_ptr_flag_bitsILi16EEENSU_INS5_IJNSA_ILi8EEESH_EEENS5_IJSH_SB_EEEEEEEvNS4_8identityES13_S1D_vS1E_EENS_8epilogue10collective18CollectiveEpilogueINS1G_22Sm90TmaWarpSpecializedILi4ELi2ELi16ELb1ELb0EEEJSI_NS5_IJSG_NSA_ILi32EEEEEESJ_SK_SJ_SK_NS1G_6fusion15FusionCallbacksIS1K_NS1N_17LinearCombinationISJ_fSJ_fLNS_15FloatRoundStyleE2EEESI_S1M_JEEES13_NS14_INS15_ILi2ELi4ELi3EEES18_NSU_INS5_IJS19_S1L_EEENS5_IJS1L_SB_EEEEEEENS4_17SM75_U32x4_LDSM_NENS4_14SM90_TMA_STOREES1X_NS4_17SM90_U32x4_STSM_NENS4_9Copy_AtomIJS20_NS_6half_tEEEEvEEEvvEEEEvNT_6ParamsE)
        /*0008*/ 	.word	0x000000a8


	//----- nvinfo : EIATTR_FRAME_SIZE
	.align		4
.L_18:
        /*000c*/ 	.byte	0x04, 0x11
        /*000e*/ 	.short	(.L_20 - .L_19)
	.align		4
.L_19:
        /*0010*/ 	.word	index@(_ZN7cutlass13device_kernelINS_4gemm6kernel13GemmUniversalIN4cute5tupleIJiiiiEEENS1_10collective13CollectiveMmaINS1_34MainloopSm90TmaGmmaWarpSpecializedILi4ENS5_IJNS4_1CILi1EEESB_SB_EEENS1_35KernelTmaWarpSpecializedCooperativeEEENS5_IJNSA_ILi256EEENSA_ILi128EEENSA_ILi64EEEEEENS_10bfloat16_tENS5_IJlSB_lEEESJ_SK_NS4_8TiledMMAINS4_8MMA_AtomIJNS4_4SM904GMMA28MMA_64x128x16_F32BF16BF16_SSILNSO_5MajorE0ELSQ_0ELNSO_7ScaleInE1ELSR_1EEEEEENS4_6LayoutINS5_IJNSA_ILi2EEESB_SB_EEENS5_IJSB_NSA_ILi0EEESX_EEEEENS5_IJNS4_10UnderscoreES10_S10_EEEEENS4_13SM90_TMA_LOADENS4_14ComposedLayoutINS4_7SwizzleILi3ELi4ELi3EEENS4_18smem_ptr_flag_bitsILi16EEENSU_INS5_IJNSA_ILi8EEESH_EEENS5_IJSH_SB_EEEEEEEvNS4_8identityES13_S1D_vS1E_EENS_8epilogue10collective18CollectiveEpilogueINS1G_22Sm90TmaWarpSpecializedILi4ELi2ELi16ELb1ELb0EEEJSI_NS5_IJSG_NSA_ILi32EEEEEESJ_SK_SJ_SK_NS1G_6fusion15FusionCallbacksIS1K_NS1N_17LinearCombinationISJ_fSJ_fLNS_15FloatRoundStyleE2EEESI_S1M_JEEES13_NS14_INS15_ILi2ELi4ELi3EEES18_NSU_INS5_IJS19_S1L_EEENS5_IJS1L_SB_EEEEEEENS4_17SM75_U32x4_LDSM_NENS4_14SM90_TMA_STOREES1X_NS4_17SM90_U32x4_STSM_NENS4_9Copy_AtomIJS20_NS_6half_tEEEEvEEEvvEEEEvNT_6ParamsE)
        /*0014*/ 	.word	0x00000000


	//----- nvinfo : EIATTR_MIN_STACK_SIZE
	.align		4
.L_20:
        /*0018*/ 	.byte	0x04, 0x12
        /*001a*/ 	.short	(.L_22 - .L_21)
	.align		4
.L_21:
        /*001c*/ 	.word	index@(_ZN7cutlass13device_kernelINS_4gemm6kernel13GemmUniversalIN4cute5tupleIJiiiiEEENS1_10collective13CollectiveMmaINS1_34MainloopSm90TmaGmmaWarpSpecializedILi4ENS5_IJNS4_1CILi1EEESB_SB_EEENS1_35KernelTmaWarpSpecializedCooperativeEEENS5_IJNSA_ILi256EEENSA_ILi128EEENSA_ILi64EEEEEENS_10bfloat16_tENS5_IJlSB_lEEESJ_SK_NS4_8TiledMMAINS4_8MMA_AtomIJNS4_4SM904GMMA28MMA_64x128x16_F32BF16BF16_SSILNSO_5MajorE0ELSQ_0ELNSO_7ScaleInE1ELSR_1EEEEEENS4_6LayoutINS5_IJNSA_ILi2EEESB_SB_EEENS5_IJSB_NSA_ILi0EEESX_EEEEENS5_IJNS4_10UnderscoreES10_S10_EEEEENS4_13SM90_TMA_LOADENS4_14ComposedLayoutINS4_7SwizzleILi3ELi4ELi3EEENS4_18smem_ptr_flag_bitsILi16EEENSU_INS5_IJNSA_ILi8EEESH_EEENS5_IJSH_SB_EEEEEEEvNS4_8identityES13_S1D_vS1E_EENS_8epilogue10collective18CollectiveEpilogueINS1G_22Sm90TmaWarpSpecializedILi4ELi2ELi16ELb1ELb0EEEJSI_NS5_IJSG_NSA_ILi32EEEEEESJ_SK_SJ_SK_NS1G_6fusion15FusionCallbacksIS1K_NS1N_17LinearCombinationISJ_fSJ_fLNS_15FloatRoundStyleE2EEESI_S1M_JEEES13_NS14_INS15_ILi2ELi4ELi3EEES18_NSU_INS5_IJS19_S1L_EEENS5_IJS1L_SB_EEEEEEENS4_17SM75_U32x4_LDSM_NENS4_14SM90_TMA_STOREES1X_NS4_17SM90_U32x4_STSM_NENS4_9Copy_AtomIJS20_NS_6half_tEEEEvEEEvvEEEEvNT_6ParamsE)
        /*0020*/ 	.word	0x00000000
.L_22:


//--------------------- .nv.compat                --------------------------
	.section	.nv.compat,"",@"SHT_CUDA_COMPAT_INFO"
	.align	4
        /*0000*/ 	.byte	0x02, 0x09, 0x01, 0x00, 0x02, 0x02, 0x04, 0x00, 0x02, 0x05, 0x05, 0x00, 0x03, 0x07, 0x01, 0x01
        /*0010*/ 	.byte	0x02, 0x03, 0x01, 0x00, 0x02, 0x06, 0x01, 0x00, 0x04, 0x0b, 0x08, 0x00, 0x00, 0x00, 0x00, 0x00
        /*0020*/ 	.byte	0x00, 0x00, 0x00, 0x00


//--------------------- .nv.info._ZN7cutlass13device_kernelINS_4gemm6kernel13GemmUniversalIN4cute5tupleIJiiiiEEENS1_10collective13CollectiveMmaINS1_34MainloopSm90TmaGmmaWarpSpecializedILi4ENS5_IJNS4_1CILi1EEESB_SB_EEENS1_35KernelTmaWarpSpecializedCooperativeEEENS5_IJNSA_ILi256EEENSA_ILi128EEENSA_ILi64EEEEEENS_10bfloat16_tENS5_IJlSB_lEEESJ_SK_NS4_8TiledMMAINS4_8MMA_AtomIJNS4_4SM904GMMA28MMA_64x128x16_F32BF16BF16_SSILNSO_5MajorE0ELSQ_0ELNSO_7ScaleInE1ELSR_1EEEEEENS4_6LayoutINS5_IJNSA_ILi2EEESB_SB_EEENS5_IJSB_NSA_ILi0EEESX_EEEEENS5_IJNS4_10UnderscoreES10_S10_EEEEENS4_13SM90_TMA_LOADENS4_14ComposedLayoutINS4_7SwizzleILi3ELi4ELi3EEENS4_18smem_ptr_flag_bitsILi16EEENSU_INS5_IJNSA_ILi8EEESH_EEENS5_IJSH_SB_EEEEEEEvNS4_8identityES13_S1D_vS1E_EENS_8epilogue10collective18CollectiveEpilogueINS1G_22Sm90TmaWarpSpecializedILi4ELi2ELi16ELb1ELb0EEEJSI_NS5_IJSG_NSA_ILi32EEEEEESJ_SK_SJ_SK_NS1G_6fusion15FusionCallbacksIS1K_NS1N_17LinearCombinationISJ_fSJ_fLNS_15FloatRoundStyleE2EEESI_S1M_JEEES13_NS14_INS15_ILi2ELi4ELi3EEES18_NSU_INS5_IJS19_S1L_EEENS5_IJS1L_SB_EEEEEEENS4_17SM75_U32x4_LDSM_NENS4_14SM90_TMA_STOREES1X_NS4_17SM90_U32x4_STSM_NENS4_9Copy_AtomIJS20_NS_6half_tEEEEvEEEvvEEEEvNT_6ParamsE --------------------------
	.section	.nv.info._ZN7cutlass13device_kernelINS_4gemm6kernel13GemmUniversalIN4cute5tupleIJiiiiEEENS1_10collective13CollectiveMmaINS1_34MainloopSm90TmaGmmaWarpSpecializedILi4ENS5_IJNS4_1CILi1EEESB_SB_EEENS1_35KernelTmaWarpSpecializedCooperativeEEENS5_IJNSA_ILi256EEENSA_ILi128EEENSA_ILi64EEEEEENS_10bfloat16_tENS5_IJlSB_lEEESJ_SK_NS4_8TiledMMAINS4_8MMA_AtomIJNS4_4SM904GMMA28MMA_64x128x16_F32BF16BF16_SSILNSO_5MajorE0ELSQ_0ELNSO_7ScaleInE1ELSR_1EEEEEENS4_6LayoutINS5_IJNSA_ILi2EEESB_SB_EEENS5_IJSB_NSA_ILi0EEESX_EEEEENS5_IJNS4_10UnderscoreES10_S10_EEEEENS4_13SM90_TMA_LOADENS4_14ComposedLayoutINS4_7SwizzleILi3ELi4ELi3EEENS4_18smem_ptr_flag_bitsILi16EEENSU_INS5_IJNSA_ILi8EEESH_EEENS5_IJSH_SB_EEEEEEEvNS4_8identityES13_S1D_vS1E_EENS_8epilogue10collective18CollectiveEpilogueINS1G_22Sm90TmaWarpSpecializedILi4ELi2ELi16ELb1ELb0EEEJSI_NS5_IJSG_NSA_ILi32EEEEEESJ_SK_SJ_SK_NS1G_6fusion15FusionCallbacksIS1K_NS1N_17LinearCombinationISJ_fSJ_fLNS_15FloatRoundStyleE2EEESI_S1M_JEEES13_NS14_INS15_ILi2ELi4ELi3EEES18_NSU_INS5_IJS19_S1L_EEENS5_IJS1L_SB_EEEEEEENS4_17SM75_U32x4_LDSM_NENS4_14SM90_TMA_STOREES1X_NS4_17SM90_U32x4_STSM_NENS4_9Copy_AtomIJS20_NS_6half_tEEEEvEEEvvEEEEvNT_6ParamsE,"",@"SHT_CUDA_INFO"
	.sectionflags	@""
	.align	4


	//----- nvinfo : EIATTR_CUDA_API_VERSION
	.align		4
        /*0000*/ 	.byte	0x04, 0x37
        /*0002*/ 	.short	(.L_24 - .L_23)
.L_23:
        /*0004*/ 	.word	0x00000082


	//----- nvinfo : EIATTR_KPARAM_INFO
	.align		4
.L_24:
        /*0008*/ 	.byte	0x04, 0x17
        /*000a*/ 	.short	(.L_26 - .L_25)
.L_25:
        /*000c*/ 	.word	0x00000000
        /*0010*/ 	.short	0x0000
        /*0012*/ 	.short	0x0070
        /*0014*/ 	.byte	0x00, 0xf0, 0x01, 0x1c


	//----- nvinfo : EIATTR_SPARSE_MMA_MASK
	.align		4
.L_26:
        /*0018*/ 	.byte	0x03, 0x50
        /*001a*/ 	.short	0x0000


	//----- nvinfo : EIATTR_MAXREG_COUNT
	.align		4
        /*001c*/ 	.byte	0x03, 0x1b
        /*001e*/ 	.short	0x00a8


	//----- nvinfo : EIATTR_NUM_BARRIERS
	.align		4
        /*0020*/ 	.byte	0x02, 0x4c
        /*0022*/ 	.byte	0x02
	.zero		1


	//----- nvinfo : EIATTR_EXTERNS
	.align		4
        /*0024*/ 	.byte	0x04, 0x0f
        /*0026*/ 	.short	(.L_28 - .L_27)


	//   ....[0]....
	.align		4
.L_27:
        /*0028*/ 	.word	index@(__assertfail)


	//----- nvinfo : EIATTR_MERCURY_ISA_VERSION
	.align		4
.L_28:
        /*002c*/ 	.byte	0x03, 0x5f
        /*002e*/ 	.short	0x0101


	//----- nvinfo : EIATTR_INT_WARP_WIDE_INSTR_OFFSETS
	.align		4
        /*0030*/ 	.byte	0x04, 0x31
        /*0032*/ 	.short	(.L_30 - .L_29)


	//   ....[0]....
.L_29:
        /*0034*/ 	.word	0x000008b0


	//   ....[1]....
        /*0038*/ 	.word	0x000008c0


	//   ....[2]....
        /*003c*/ 	.word	0x00000960


	//----- nvinfo : EIATTR_COOP_GROUP_MASK_REGIDS
	.align		4
.L_30:
        /*0040*/ 	.byte	0x04, 0x29
        /*0042*/ 	.short	(.L_32 - .L_31)


	//   ....[0]....
.L_31:
        /*0044*/ 	.word	0xffffffff


	//   ....[1]....
        /*0048*/ 	.word	0xffffffff


	//   ....[2]....
        /*004c*/ 	.word	0xffffffff


	//   ....[3]....
        /*0050*/ 	.word	0xffffffff


	//   ....[4]....
        /*0054*/ 	.word	0xffffffff


	//   ....[5]....
        /*0058*/ 	.word	0xffffffff


	//----- nvinfo : EIATTR_COOP_GROUP_INSTR_OFFSETS
	.align		4
.L_32:
        /*005c*/ 	.byte	0x04, 0x28
        /*005e*/ 	.short	(.L_34 - .L_33)


	//   ....[0]....
.L_33:
        /*0060*/ 	.word	0x00000070


	//   ....[1]....
        /*0064*/ 	.word	0x00000080


	//   ....[2]....
        /*0068*/ 	.word	0x00000430


	//   ....[3]....
        /*006c*/ 	.word	0x000005c0


	//   ....[4]....
        /*0070*/ 	.word	0x00000770


	//   ....[5]....
        /*0074*/ 	.word	0x00001490


	//----- nvinfo : EIATTR_REG_RECONFIG
	.align		4
.L_34:
        /*0078*/ 	.byte	0x01, 0x54
	.zero		2


	//----- nvinfo : EIATTR_SYSCALL_OFFSETS
	.align		4
        /*007c*/ 	.byte	0x04, 0x46
        /*007e*/ 	.short	(.L_36 - .L_35)


	//   ....[0]....
.L_35:
        /*0080*/ 	.word	0x00001650


	//   ....[1]....
        /*0084*/ 	.word	0x000022f0


	//   ....[2]....
        /*0088*/ 	.word	0x000023e0


	//----- nvinfo : EIATTR_MBARRIER_INSTR_OFFSETS
	.align		4
.L_36:
        /*008c*/ 	.byte	0x04, 0x39
        /*008e*/ 	.short	(.L_38 - .L_37)


	//   ....[0]....
.L_37:
        /*0090*/ 	.word	0x00000530
        /*0094*/ 	.word	0x000000ff
        /*0098*/ 	.word	0x00000000
        /*009c*/ 	.short	0x0100
        /*009e*/ 	.byte	0x08
	.zero		1


	//   ....[1]....
        /*00a0*/ 	.word	0x00000540
        /*00a4*/ 	.word	0x000000ff
        /*00a8*/ 	.word	0x00000020
        /*00ac*/ 	.short	0x0100
        /*00ae*/ 	.byte	0x08
	.zero		1


	//   ....[2]....
        /*00b0*/ 	.word	0x00000550
        /*00b4*/ 	.word	0x000000ff
        /*00b8*/ 	.word	0x00000008
        /*00bc*/ 	.short	0x0100
        /*00be*/ 	.byte	0x08
	.zero		1


	//   ....[3]....
        /*00c0*/ 	.word	0x00000560
        /*00c4*/ 	.word	0x000000ff
        /*00c8*/ 	.word	0x00000028
        /*00cc*/ 	.short	0x0100
        /*00ce*/ 	.byte	0x08
	.zero		1


	//   ....[4]....
        /*00d0*/ 	.word	0x00000570
        /*00d4*/ 	.word	0x000000ff
        /*00d8*/ 	.word	0x00000010
        /*00dc*/ 	.short	0x0100
        /*00de*/ 	.byte	0x08
	.zero		1


	//   ....[5]....
        /*00e0*/ 	.word	0x00000580
        /*00e4*/ 	.word	0x000000ff
        /*00e8*/ 	.word	0x00000030
        /*00ec*/ 	.short	0x0100
        /*00ee*/ 	.byte	0x08
	.zero		1


	//   ....[6]....
        /*00f0*/ 	.word	0x00000590
        /*00f4*/ 	.word	0x000000ff
        /*00f8*/ 	.word	0x00000018
        /*00fc*/ 	.short	0x0100
        /*00fe*/ 	.byte	0x08
	.zero		1


	//   ....[7]....
        /*0100*/ 	.word	0x000005a0
        /*0104*/ 	.word	0x000000ff
        /*0108*/ 	.word	0x00000038
        /*010c*/ 	.short	0x0100
        /*010e*/ 	.byte	0x08
	.zero		1


	//   ....[8]....
        /*0110*/ 	.word	0x000006e0
        /*0114*/ 	.word	0x000000ff
        /*0118*/ 	.word	0x00000040
        /*011c*/ 	.short	0x0100
        /*011e*/ 	.byte	0x08
	.zero		1


	//   ....[9]....
        /*0120*/ 	.word	0x000006f0
        /*0124*/ 	.word	0x000000ff
        /*0128*/ 	.word	0x00000060
        /*012c*/ 	.short	0x0100
        /*012e*/ 	.byte	0x08
	.zero		1


	//   ....[10]....
        /*0130*/ 	.word	0x00000700
        /*0134*/ 	.word	0x000000ff
        /*0138*/ 	.word	0x00000048
        /*013c*/ 	.short	0x0100
        /*013e*/ 	.byte	0x08
	.zero		1


	//   ....[11]....
        /*0140*/ 	.word	0x00000710
        /*0144*/ 	.word	0x000000ff
        /*0148*/ 	.word	0x00000068
        /*014c*/ 	.short	0x0100
        /*014e*/ 	.byte	0x08
	.zero		1


	//   ....[12]....
        /*0150*/ 	.word	0x00000720
        /*0154*/ 	.word	0x000000ff
        /*0158*/ 	.word	0x00000050
        /*015c*/ 	.short	0x0100
        /*015e*/ 	.byte	0x08
	.zero		1


	//   ....[13]....
        /*0160*/ 	.word	0x00000730
        /*0164*/ 	.word	0x000000ff
        /*0168*/ 	.word	0x00000070
        /*016c*/ 	.short	0x0100
        /*016e*/ 	.byte	0x08
	.zero		1


	//   ....[14]....
        /*0170*/ 	.word	0x00000740
        /*0174*/ 	.word	0x000000ff
        /*0178*/ 	.word	0x00000058
        /*017c*/ 	.short	0x0100
        /*017e*/ 	.byte	0x08
	.zero		1


	//   ....[15]....
        /*0180*/ 	.word	0x00000750
        /*0184*/ 	.word	0x000000ff
        /*0188*/ 	.word	0x00000078
        /*018c*/ 	.short	0x0100
        /*018e*/ 	.byte	0x08
	.zero		1


	//   ....[16]....
        /*0190*/ 	.word	0x000009f0
        /*0194*/ 	.word	0x000000ff
        /*0198*/ 	.word	0x00000080
        /*019c*/ 	.short	0x0100
        /*019e*/ 	.byte	0x08
	.zero		1


	//   ....[17]....
        /*01a0*/ 	.word	0x00000a60
        /*01a4*/ 	.word	0x000000ff
        /*01a8*/ 	.word	0x00000088
        /*01ac*/ 	.short	0x0100
        /*01ae*/ 	.byte	0x08
	.zero		1


	//   ....[18]....
        /*01b0*/ 	.word	0x000016d0
        /*01b4*/ 	.word	0x00000003
        /*01b8*/ 	.word	0x00000000
        /*01bc*/ 	.short	0x010a
        /*01be*/ 	.byte	0x3f
	.zero		1


	//   ....[19]....
        /*01c0*/ 	.word	0x00001710
        /*01c4*/ 	.word	0x00000003
        /*01c8*/ 	.word	0x00000000
        /*01cc*/ 	.short	0x010a
        /*01ce*/ 	.byte	0x3f
	.zero		1


	//   ....[20]....
        /*01d0*/ 	.word	0x00001bc0
        /*01d4*/ 	.word	0x000000ff
        /*01d8*/ 	.word	0x00000000
        /*01dc*/ 	.short	0x010a
        /*01de*/ 	.byte	0x04
	.zero		1


	//   ....[21]....
        /*01e0*/ 	.word	0x00001c00
        /*01e4*/ 	.word	0x000000ff
        /*01e8*/ 	.word	0x00000000
        /*01ec*/ 	.short	0x010a
        /*01ee*/ 	.byte	0x04
	.zero		1


	//   ....[22]....
        /*01f0*/ 	.word	0x00001fa0
        /*01f4*/ 	.word	0x000000ff
        /*01f8*/ 	.word	0x00000000
        /*01fc*/ 	.short	0x0101
        /*01fe*/ 	.byte	0x04
	.zero		1


	//   ....[23]....
        /*0200*/ 	.word	0x00002150
        /*0204*/ 	.word	0x000000ff
        /*0208*/ 	.word	0x00000000
        /*020c*/ 	.short	0x0101
        /*020e*/ 	.byte	0x04
	.zero		1


	//   ....[24]....
        /*0210*/ 	.word	0x000028e0
        /*0214*/ 	.word	0x000000ff
        /*0218*/ 	.word	0x00000040
        /*021c*/ 	.short	0x010a
        /*021e*/ 	.byte	0x35
	.zero		1


	//   ....[25]....
        /*0220*/ 	.word	0x000030e0
        /*0224*/ 	.word	0x000000ff
        /*0228*/ 	.word	0x00000000
        /*022c*/ 	.short	0x0101
        /*022e*/ 	.byte	0x04
	.zero		1


	//   ....[26]....
        /*0230*/ 	.word	0x000031b0
        /*0234*/ 	.word	0x00000004
        /*0238*/ 	.word	0x00000040
        /*023c*/ 	.short	0x010a
        /*023e*/ 	.byte	0x3f
	.zero		1


	//   ....[27]....
        /*0240*/ 	.word	0x000037f0
        /*0244*/ 	.word	0x000000ff
        /*0248*/ 	.word	0x00000000
        /*024c*/ 	.short	0x0101
        /*024e*/ 	.byte	0x04
	.zero		1


	//   ....[28]....
        /*0250*/ 	.word	0x000038e0
        /*0254*/ 	.word	0x00000004
        /*0258*/ 	.word	0x00000040
        /*025c*/ 	.short	0x010a
        /*025e*/ 	.byte	0x3f
	.zero		1


	//   ....[29]....
        /*0260*/ 	.word	0x00003f40
        /*0264*/ 	.word	0x000000ff
        /*0268*/ 	.word	0x00000000
        /*026c*/ 	.short	0x0101
        /*026e*/ 	.byte	0x04
	.zero		1


	//   ....[30]....
        /*0270*/ 	.word	0x00004020
        /*0274*/ 	.word	0x00000005
        /*0278*/ 	.word	0x00000040
        /*027c*/ 	.short	0x010a
        /*027e*/ 	.byte	0x3f
	.zero		1


	//   ....[31]....
        /*0280*/ 	.word	0x00004690
        /*0284*/ 	.word	0x000000ff
        /*0288*/ 	.word	0x00000000
        /*028c*/ 	.short	0x0101
        /*028e*/ 	.byte	0x04
	.zero		1


	//   ....[32]....
        /*0290*/ 	.word	0x00004770
        /*0294*/ 	.word	0x00000004
        /*0298*/ 	.word	0x00000040
        /*029c*/ 	.short	0x010a
        /*029e*/ 	.byte	0x3f
	.zero		1


	//   ....[33]....
        /*02a0*/ 	.word	0x00004dc0
        /*02a4*/ 	.word	0x000000ff
        /*02a8*/ 	.word	0x00000000
        /*02ac*/ 	.short	0x0101
        /*02ae*/ 	.byte	0x04
	.zero		1


	//   ....[34]....
        /*02b0*/ 	.word	0x00004ea0
        /*02b4*/ 	.word	0x00000004
        /*02b8*/ 	.word	0x00000040
        /*02bc*/ 	.short	0x010a
        /*02be*/ 	.byte	0x3f
	.zero		1


	//   ....[35]....
        /*02c0*/ 	.word	0x000054f0
        /*02c4*/ 	.word	0x000000ff
        /*02c8*/ 	.word	0x00000000
        /*02cc*/ 	.short	0x0101
        /*02ce*/ 	.byte	0x04
	.zero		1


	//   ....[36]....
        /*02d0*/ 	.word	0x000055d0
        /*02d4*/ 	.word	0x00000004
        /*02d8*/ 	.word	0x00000040
        /*02dc*/ 	.short	0x010a
        /*02de*/ 	.byte	0x3f
	.zero		1


	//   ....[37]....
        /*02e0*/ 	.word	0x00005c20
        /*02e4*/ 	.word	0x000000ff
        /*02e8*/ 	.word	0x00000000
        /*02ec*/ 	.short	0x0101
        /*02ee*/ 	.byte	0x04
	.zero		1


	//   ....[38]....
        /*02f0*/ 	.word	0x00005cf0
        /*02f4*/ 	.word	0x00000004
        /*02f8*/ 	.word	0x00000040
        /*02fc*/ 	.short	0x010a
        /*02fe*/ 	.byte	0x3f
	.zero		1


	//   ....[39]....
        /*0300*/ 	.word	0x00006300
        /*0304*/ 	.word	0x000000ff
        /*0308*/ 	.word	0x00000000
        /*030c*/ 	.short	0x0101
        /*030e*/ 	.byte	0x04
	.zero		1


	//   ....[40]....
        /*0310*/ 	.word	0x00006ca0
        /*0314*/ 	.word	0x000000ff
        /*0318*/ 	.word	0x00000000
        /*031c*/ 	.short	0x0101
        /*031e*/ 	.byte	0x04
	.zero		1


	//   ....[41]....
        /*0320*/ 	.word	0x00007390
        /*0324*/ 	.word	0x000000ff
        /*0328*/ 	.word	0x00000088
        /*032c*/ 	.short	0x010a
        /*032e*/ 	.byte	0x04
	.zero		1


	//   ....[42]....
        /*0330*/ 	.word	0x00007780
        /*0334*/ 	.word	0x000000ff
        /*0338*/ 	.word	0x00000060
        /*033c*/ 	.short	0x010a
        /*033e*/ 	.byte	0x0d
	.zero		1


	//   ....[43]....
        /*0340*/ 	.word	0x00007870
        /*0344*/ 	.word	0x000000ff
        /*0348*/ 	.word	0x00000040
        /*034c*/ 	.short	0x010b
        /*034e*/ 	.byte	0x0d
	.zero		1


	//   ....[44]....
        /*0350*/ 	.word	0x000078d0
        /*0354*/ 	.word	0x000000ff
        /*0358*/ 	.word	0x00000000
        /*035c*/ 	.short	0x0101
        /*035e*/ 	.byte	0x10
	.zero		1


	//   ....[45]....
        /*0360*/ 	.word	0x00007900
        /*0364*/ 	.word	0x000000ff
        /*0368*/ 	.word	0x00000068
        /*036c*/ 	.short	0x010a
        /*036e*/ 	.byte	0x0d
	.zero		1


	//   ....[46]....
        /*0370*/ 	.word	0x00007a10
        /*0374*/ 	.word	0x000000ff
        /*0378*/ 	.word	0x00000048
        /*037c*/ 	.short	0x010b
        /*037e*/ 	.byte	0x0d
	.zero		1


	//   ....[47]....
        /*0380*/ 	.word	0x00007a80
        /*0384*/ 	.word	0x000000ff
        /*0388*/ 	.word	0x00000000
        /*038c*/ 	.short	0x0101
        /*038e*/ 	.byte	0x14
	.zero		1


	//   ....[48]....
        /*0390*/ 	.word	0x00007ab0
        /*0394*/ 	.word	0x000000ff
        /*0398*/ 	.word	0x00000070
        /*039c*/ 	.short	0x010a
        /*039e*/ 	.byte	0x0d
	.zero		1


	//   ....[49]....
        /*03a0*/ 	.word	0x00007bb0
        /*03a4*/ 	.word	0x000000ff
        /*03a8*/ 	.word	0x00000050
        /*03ac*/ 	.short	0x010b
        /*03ae*/ 	.byte	0x0d
	.zero		1


	//   ....[50]....
        /*03b0*/ 	.word	0x00007c10
        /*03b4*/ 	.word	0x000000ff
        /*03b8*/ 	.word	0x00000000
        /*03bc*/ 	.short	0x0101
        /*03be*/ 	.byte	0x1d
	.zero		1


	//   ....[51]....
        /*03c0*/ 	.word	0x00007c40
        /*03c4*/ 	.word	0x000000ff
        /*03c8*/ 	.word	0x00000078
        /*03cc*/ 	.short	0x010a
        /*03ce*/ 	.byte	0x0d
	.zero		1


	//   ....[52]....
        /*03d0*/ 	.word	0x00007d40
        /*03d4*/ 	.word	0x000000ff
        /*03d8*/ 	.word	0x00000058
        /*03dc*/ 	.short	0x010b
        /*03de*/ 	.byte	0x0d
	.zero		1


	//   ....[53]....
        /*03e0*/ 	.word	0x00007db0
        /*03e4*/ 	.word	0x000000ff
        /*03e8*/ 	.word	0x00000000
        /*03ec*/ 	.short	0x0101
        /*03ee*/ 	.byte	0x1e
	.zero		1


	//   ....[54]....
        /*03f0*/ 	.word	0x00007df0
        /*03f4*/ 	.word	0x000000ff
        /*03f8*/ 	.word	0x00000060
        /*03fc*/ 	.short	0x010a
        /*03fe*/ 	.byte	0x0d
	.zero		1


	//   ....[55]....
        /*0400*/ 	.word	0x00007ee0
        /*0404*/ 	.word	0x000000ff
        /*0408*/ 	.word	0x00000040
        /*040c*/ 	.short	0x010b
        /*040e*/ 	.byte	0x0d
	.zero		1


	//   ....[56]....
        /*0410*/ 	.word	0x00007f20
        /*0414*/ 	.word	0x000000ff
        /*0418*/ 	.word	0x00000000
        /*041c*/ 	.short	0x0101
        /*041e*/ 	.byte	0x10
	.zero		1


	//   ....[57]....
        /*0420*/ 	.word	0x00007f50
        /*0424*/ 	.word	0x000000ff
        /*0428*/ 	.word	0x00000068
        /*042c*/ 	.short	0x010a
        /*042e*/ 	.byte	0x0d
	.zero		1


	//   ....[58]....
        /*0430*/ 	.word	0x00008050
        /*0434*/ 	.word	0x000000ff
        /*0438*/ 	.word	0x00000048
        /*043c*/ 	.short	0x010b
        /*043e*/ 	.byte	0x0d
	.zero		1


	//   ....[59]....
        /*0440*/ 	.word	0x00008090
        /*0444*/ 	.word	0x000000ff
        /*0448*/ 	.word	0x00000000
        /*044c*/ 	.short	0x0101
        /*044e*/ 	.byte	0x14
	.zero		1


	//   ....[60]....
        /*0450*/ 	.word	0x000080d0
        /*0454*/ 	.word	0x000000ff
        /*0458*/ 	.word	0x00000070
        /*045c*/ 	.short	0x010a
        /*045e*/ 	.byte	0x0d
	.zero		1


	//   ....[61]....
        /*0460*/ 	.word	0x000081b0
        /*0464*/ 	.word	0x000000ff
        /*0468*/ 	.word	0x00000050
        /*046c*/ 	.short	0x010b
        /*046e*/ 	.byte	0x0d
	.zero		1


	//   ....[62]....
        /*0470*/ 	.word	0x000081f0
        /*0474*/ 	.word	0x000000ff
        /*0478*/ 	.word	0x00000000
        /*047c*/ 	.short	0x0101
        /*047e*/ 	.byte	0x1d
	.zero		1


	//   ....[63]....
        /*0480*/ 	.word	0x00008220
        /*0484*/ 	.word	0x000000ff
        /*0488*/ 	.word	0x00000078
        /*048c*/ 	.short	0x010a
        /*048e*/ 	.byte	0x0d
	.zero		1


	//   ....[64]....
        /*0490*/ 	.word	0x00008320
        /*0494*/ 	.word	0x000000ff
        /*0498*/ 	.word	0x00000058
        /*049c*/ 	.short	0x010b
        /*049e*/ 	.byte	0x0d
	.zero		1


	//   ....[65]....
        /*04a0*/ 	.word	0x00008370
        /*04a4*/ 	.word	0x000000ff
        /*04a8*/ 	.word	0x00000000
        /*04ac*/ 	.short	0x0101
        /*04ae*/ 	.byte	0x1e
	.zero		1


	//   ....[66]....
        /*04b0*/ 	.word	0x00008a00
        /*04b4*/ 	.word	0x00000000
        /*04b8*/ 	.word	0x00000060
        /*04bc*/ 	.short	0x010a
        /*04be*/ 	.byte	0x3f
	.zero		1


	//   ....[67]....
        /*04c0*/ 	.word	0x00008a40
        /*04c4*/ 	.word	0x00000000
        /*04c8*/ 	.word	0x00000068
        /*04cc*/ 	.short	0x010a
        /*04ce*/ 	.byte	0x3f
	.zero		1


	//   ....[68]....
        /*04d0*/ 	.word	0x00008a80
        /*04d4*/ 	.word	0x00000000
        /*04d8*/ 	.word	0x00000070
        /*04dc*/ 	.short	0x010a
        /*04de*/ 	.byte	0x3f
	.zero		1


	//   ....[69]....
        /*04e0*/ 	.word	0x00008ae0
        /*04e4*/ 	.word	0x00000000
        /*04e8*/ 	.word	0x00000078
        /*04ec*/ 	.short	0x010a
        /*04ee*/ 	.byte	0x3f
	.zero		1


	//   ....[70]....
        /*04f0*/ 	.word	0x00008e00
        /*04f4*/ 	.word	0x00000014
        /*04f8*/ 	.word	0x00000020
        /*04fc*/ 	.short	0x010a
        /*04fe*/ 	.byte	0x3f
	.zero		1


	//   ....[71]....
        /*0500*/ 	.word	0x000091c0
        /*0504*/ 	.word	0x00000005
        /*0508*/ 	.word	0x00000088
        /*050c*/ 	.short	0x0101
        /*050e*/ 	.byte	0x3f
	.zero		1


	//   ....[72]....
        /*0510*/ 	.word	0x000098d0
        /*0514*/ 	.word	0x00000007
        /*0518*/ 	.word	0x00000000
        /*051c*/ 	.short	0x010a
        /*051e*/ 	.byte	0x3f
	.zero		1


	//   ....[73]....
        /*0520*/ 	.word	0x00009950
        /*0524*/ 	.word	0x00000006
        /*0528*/ 	.word	0x00000000
        /*052c*/ 	.short	0x010a
        /*052e*/ 	.byte	0x3f
	.zero		1


	//   ....[74]....
        /*0530*/ 	.word	0x000099e0
        /*0534*/ 	.word	0x00000007
        /*0538*/ 	.word	0x00000000
        /*053c*/ 	.short	0x010a
        /*053e*/ 	.byte	0x3f
	.zero		1


	//   ....[75]....
        /*0540*/ 	.word	0x00009a70
        /*0544*/ 	.word	0x00000005
        /*0548*/ 	.word	0x00000000
        /*054c*/ 	.short	0x010a
        /*054e*/ 	.byte	0x3f
	.zero		1


	//   ....[76]....
        /*0550*/ 	.word	0x00009ad0
        /*0554*/ 	.word	0x00000003
        /*0558*/ 	.word	0x00000000
        /*055c*/ 	.short	0x010a
        /*055e*/ 	.byte	0x3f
	.zero		1


	//   ....[77]....
        /*0560*/ 	.word	0x00009b30
        /*0564*/ 	.word	0x00000004
        /*0568*/ 	.word	0x00000000
        /*056c*/ 	.short	0x010a
        /*056e*/ 	.byte	0x3f
	.zero		1


	//   ....[78]....
        /*0570*/ 	.word	0x00009b90
        /*0574*/ 	.word	0x00000005
        /*0578*/ 	.word	0x00000040
        /*057c*/ 	.short	0x010a
        /*057e*/ 	.byte	0x3f
	.zero		1


	//   ....[79]....
        /*0580*/ 	.word	0x00009be0
        /*0584*/ 	.word	0x00000004
        /*0588*/ 	.word	0x00000040
        /*058c*/ 	.short	0x010a
        /*058e*/ 	.byte	0x3f
	.zero		1


	//   ....[80]....
        /*0590*/ 	.word	0x00009c30
        /*0594*/ 	.word	0x00000004
        /*0598*/ 	.word	0x00000040
        /*059c*/ 	.short	0x010a
        /*059e*/ 	.byte	0x3f
	.zero		1


	//   ....[81]....
        /*05a0*/ 	.word	0x00009c80
        /*05a4*/ 	.word	0x00000005
        /*05a8*/ 	.word	0x00000040
        /*05ac*/ 	.short	0x010a
        /*05ae*/ 	.byte	0x3f
	.zero		1


	//   ....[82]....
        /*05b0*/ 	.word	0x00009cd0
        /*05b4*/ 	.word	0x00000004
        /*05b8*/ 	.word	0x00000040
        /*05bc*/ 	.short	0x010a
        /*05be*/ 	.byte	0x3f
	.zero		1


	//   ....[83]....
        /*05c0*/ 	.word	0x00009d20
        /*05c4*/ 	.word	0x00000004
        /*05c8*/ 	.word	0x00000040
        /*05cc*/ 	.short	0x010a
        /*05ce*/ 	.byte	0x3f
	.zero		1


	//   ....[84]....
        /*05d0*/ 	.word	0x00009d70
        /*05d4*/ 	.word	0x00000004
        /*05d8*/ 	.word	0x00000040
        /*05dc*/ 	.short	0x010a
        /*05de*/ 	.byte	0x3f
	.zero		1


	//   ....[85]....
        /*05e0*/ 	.word	0x00009dc0
        /*05e4*/ 	.word	0x00000004
        /*05e8*/ 	.word	0x00000040
        /*05ec*/ 	.short	0x010a
        /*05ee*/ 	.byte	0x3f
	.zero		1


	//   ....[86]....
        /*05f0*/ 	.word	0x00009e20
        /*05f4*/ 	.word	0x00000003
        /*05f8*/ 	.word	0x00000088
        /*05fc*/ 	.short	0x010a
        /*05fe*/ 	.byte	0x3f
	.zero		1


	//   ....[87]....
        /*0600*/ 	.word	0x00009e80
        /*0604*/ 	.word	0x00000005
        /*0608*/ 	.word	0x00000060
        /*060c*/ 	.short	0x010a
        /*060e*/ 	.byte	0x3f
	.zero		1


	//   ....[88]....
        /*0610*/ 	.word	0x00009ee0
        /*0614*/ 	.word	0x00000005
        /*0618*/ 	.word	0x00000068
        /*061c*/ 	.short	0x010a
        /*061e*/ 	.byte	0x3f
	.zero		1


	//   ....[89]....
        /*0620*/ 	.word	0x00009f40
        /*0624*/ 	.word	0x00000005
        /*0628*/ 	.word	0x00000070
        /*062c*/ 	.short	0x010a
        /*062e*/ 	.byte	0x3f
	.zero		1


	//   ....[90]....
        /*0630*/ 	.word	0x00009fa0
        /*0634*/ 	.word	0x00000005
        /*0638*/ 	.word	0x00000078
        /*063c*/ 	.short	0x010a
        /*063e*/ 	.byte	0x3f
	.zero		1


	//   ....[91]....
        /*0640*/ 	.word	0x0000a000
        /*0644*/ 	.word	0x00000005
        /*0648*/ 	.word	0x00000060
        /*064c*/ 	.short	0x010a
        /*064e*/ 	.byte	0x3f
	.zero		1


	//   ....[92]....
        /*0650*/ 	.word	0x0000a060
        /*0654*/ 	.word	0x00000005
        /*0658*/ 	.word	0x00000068
        /*065c*/ 	.short	0x010a
        /*065e*/ 	.byte	0x3f
	.zero		1


	//   ....[93]....
        /*0660*/ 	.word	0x0000a0c0
        /*0664*/ 	.word	0x00000005
        /*0668*/ 	.word	0x00000070
        /*066c*/ 	.short	0x010a
        /*066e*/ 	.byte	0x3f
	.zero		1


	//   ....[94]....
        /*0670*/ 	.word	0x0000a120
        /*0674*/ 	.word	0x00000005
        /*0678*/ 	.word	0x00000078
        /*067c*/ 	.short	0x010a
        /*067e*/ 	.byte	0x3f
	.zero		1


	//   ....[95]....
        /*0680*/ 	.word	0x0000a170
        /*0684*/ 	.word	0x00000000
        /*0688*/ 	.word	0x00000060
        /*068c*/ 	.short	0x010a
        /*068e*/ 	.byte	0x3f
	.zero		1


	//   ....[96]....
        /*0690*/ 	.word	0x0000a1c0
        /*0694*/ 	.word	0x00000000
        /*0698*/ 	.word	0x00000068
        /*069c*/ 	.short	0x010a
        /*069e*/ 	.byte	0x3f
	.zero		1


	//   ....[97]....
        /*06a0*/ 	.word	0x0000a210
        /*06a4*/ 	.word	0x00000000
        /*06a8*/ 	.word	0x00000070
        /*06ac*/ 	.short	0x010a
        /*06ae*/ 	.byte	0x3f
	.zero		1


	//   ....[98]....
        /*06b0*/ 	.word	0x0000a2e0
        /*06b4*/ 	.word	0x00000014
        /*06b8*/ 	.word	0x00000020
        /*06bc*/ 	.short	0x010a
        /*06be*/ 	.byte	0x3f
	.zero		1


	//   ....[99]....
        /*06c0*/ 	.word	0x0000a3b0
        /*06c4*/ 	.word	0x00000007
        /*06c8*/ 	.word	0x00000000
        /*06cc*/ 	.short	0x010a
        /*06ce*/ 	.byte	0x3f
	.zero		1


	//   ....[100]....
        /*06d0*/ 	.word	0x0000a400
        /*06d4*/ 	.word	0x00000006
        /*06d8*/ 	.word	0x00000000
        /*06dc*/ 	.short	0x010a
        /*06de*/ 	.byte	0x3f
	.zero		1


	//   ....[101]....
        /*06e0*/ 	.word	0x0000a450
        /*06e4*/ 	.word	0x00000007
        /*06e8*/ 	.word	0x00000000
        /*06ec*/ 	.short	0x010a
        /*06ee*/ 	.byte	0x3f
	.zero		1


	//----- nvinfo : EIATTR_NUM_MBARRIERS
	.align		4
.L_38:
        /*06f0*/ 	.byte	0x03, 0x38
        /*06f2*/ 	.short	0x0012


	//----- nvinfo : EIATTR_EXIT_INSTR_OFFSETS
	.align		4
        /*06f4*/ 	.byte	0x04, 0x1c
        /*06f6*/ 	.short	(.L_40 - .L_39)


	//   ....[0]....
.L_39:
        /*06f8*/ 	.word	0x00009ac0


	//----- nvinfo : EIATTR_MAX_THREADS
	.align		4
.L_40:
        /*06fc*/ 	.byte	0x04, 0x05
        /*06fe*/ 	.short	(.L_42 - .L_41)
.L_41:
        /*0700*/ 	.word	0x00000180
        /*0704*/ 	.word	0x00000001
        /*0708*/ 	.word	0x00000001


	//----- nvinfo : EIATTR_CRS_STACK_SIZE
	.align		4
.L_42:
        /*070c*/ 	.byte	0x04, 0x1e
        /*070e*/ 	.short	(.L_44 - .L_43)
.L_43:
        /*0710*/ 	.word	0x00000000


	//----- nvinfo : EIATTR_CBANK_PARAM_SIZE
	.align		4
.L_44:
        /*0714*/ 	.byte	0x03, 0x19
        /*0716*/ 	.short	0x0770


	//----- nvinfo : EIATTR_PARAM_CBANK
	.align		4
        /*0718*/ 	.byte	0x04, 0x0a
        /*071a*/ 	.short	(.L_46 - .L_45)
	.align		4
.L_45:
        /*071c*/ 	.word	index@(.nv.constant0._ZN7cutlass13device_kernelINS_4gemm6kernel13GemmUniversalIN4cute5tupleIJiiiiEEENS1_10collective13CollectiveMmaINS1_34MainloopSm90TmaGmmaWarpSpecializedILi4ENS5_IJNS4_1CILi1EEESB_SB_EEENS1_35KernelTmaWarpSpecializedCooperativeEEENS5_IJNSA_ILi256EEENSA_ILi128EEENSA_ILi64EEEEEENS_10bfloat16_tENS5_IJlSB_lEEESJ_SK_NS4_8TiledMMAINS4_8MMA_AtomIJNS4_4SM904GMMA28MMA_64x128x16_F32BF16BF16_SSILNSO_5MajorE0ELSQ_0ELNSO_7ScaleInE1ELSR_1EEEEEENS4_6LayoutINS5_IJNSA_ILi2EEESB_SB_EEENS5_IJSB_NSA_ILi0EEESX_EEEEENS5_IJNS4_10UnderscoreES10_S10_EEEEENS4_13SM90_TMA_LOADENS4_14ComposedLayoutINS4_7SwizzleILi3ELi4ELi3EEENS4_18smem_ptr_flag_bitsILi16EEENSU_INS5_IJNSA_ILi8EEESH_EEENS5_IJSH_SB_EEEEEEEvNS4_8identityES13_S1D_vS1E_EENS_8epilogue10collective18CollectiveEpilogueINS1G_22Sm90TmaWarpSpecializedILi4ELi2ELi16ELb1ELb0EEEJSI_NS5_IJSG_NSA_ILi32EEEEEESJ_SK_SJ_SK_NS1G_6fusion15FusionCallbacksIS1K_NS1N_17LinearCombinationISJ_fSJ_fLNS_15FloatRoundStyleE2EEESI_S1M_JEEES13_NS14_INS15_ILi2ELi4ELi3EEES18_NSU_INS5_IJS19_S1L_EEENS5_IJS1L_SB_EEEEEEENS4_17SM75_U32x4_LDSM_NENS4_14SM90_TMA_STOREES1X_NS4_17SM90_U32x4_STSM_NENS4_9Copy_AtomIJS20_NS_6half_tEEEEvEEEvvEEEEvNT_6ParamsE)
        /*0720*/ 	.short	0x0210
        /*0722*/ 	.short	0x0770


	//----- nvinfo : EIATTR_SW_WAR
	.align		4
.L_46:
        /*0724*/ 	.byte	0x04, 0x36
        /*0726*/ 	.short	(.L_48 - .L_47)
.L_47:
        /*0728*/ 	.word	0x00000008
.L_48:


//--------------------- .nv.callgraph             --------------------------
	.section	.nv.callgraph,"",@"SHT_CUDA_CALLGRAPH"
	.align	4
	.sectionentsize	8
	.align		4
        /*0000*/ 	.word	0x00000000
	.align		4
        /*0004*/ 	.word	0xffffffff
	.align		4
        /*0008*/ 	.word	index@(_ZN7cutlass13device_kernelINS_4gemm6kernel13GemmUniversalIN4cute5tupleIJiiiiEEENS1_10collective13CollectiveMmaINS1_34MainloopSm90TmaGmmaWarpSpecializedILi4ENS5_IJNS4_1CILi1EEESB_SB_EEENS1_35KernelTmaWarpSpecializedCooperativeEEENS5_IJNSA_ILi256EEENSA_ILi128EEENSA_ILi64EEEEEENS_10bfloat16_tENS5_IJlSB_lEEESJ_SK_NS4_8TiledMMAINS4_8MMA_AtomIJNS4_4SM904GMMA28MMA_64x128x16_F32BF16BF16_SSILNSO_5MajorE0ELSQ_0ELNSO_7ScaleInE1ELSR_1EEEEEENS4_6LayoutINS5_IJNSA_ILi2EEESB_SB_EEENS5_IJSB_NSA_ILi0EEESX_EEEEENS5_IJNS4_10UnderscoreES10_S10_EEEEENS4_13SM90_TMA_LOADENS4_14ComposedLayoutINS4_7SwizzleILi3ELi4ELi3EEENS4_18smem_ptr_flag_bitsILi16EEENSU_INS5_IJNSA_ILi8EEESH_EEENS5_IJSH_SB_EEEEEEEvNS4_8identityES13_S1D_vS1E_EENS_8epilogue10collective18CollectiveEpilogueINS1G_22Sm90TmaWarpSpecializedILi4ELi2ELi16ELb1ELb0EEEJSI_NS5_IJSG_NSA_ILi32EEEEEESJ_SK_SJ_SK_NS1G_6fusion15FusionCallbacksIS1K_NS1N_17LinearCombinationISJ_fSJ_fLNS_15FloatRoundStyleE2EEESI_S1M_JEEES13_NS14_INS15_ILi2ELi4ELi3EEES18_NSU_INS5_IJS19_S1L_EEENS5_IJS1L_SB_EEEEEEENS4_17SM75_U32x4_LDSM_NENS4_14SM90_TMA_STOREES1X_NS4_17SM90_U32x4_STSM_NENS4_9Copy_AtomIJS20_NS_6half_tEEEEvEEEvvEEEEvNT_6ParamsE)
	.align		4
        /*000c*/ 	.word	index@(__assertfail)
	.align		4
        /*0010*/ 	.word	0x00000000
	.align		4
        /*0014*/ 	.word	0xfffffffe
	.align		4
        /*0018*/ 	.word	0x00000000
	.align		4
        /*001c*/ 	.word	0xfffffffd
	.align		4
        /*0020*/ 	.word	0x00000000
	.align		4
        /*0024*/ 	.word	0xfffffffc


//--------------------- .nv.constant4             --------------------------
	.section	.nv.constant4,"a",@progbits
	.align	8
	.align		8
.nv.constant4:
        /*0000*/ 	.dword	__assertfail
	.align		8
        /*0008*/ 	.dword	__unnamed_1
	.align		8
        /*0010*/ 	.dword	__unnamed_2
	.align		8
        /*0018*/ 	.dword	_ZN39_INTERNAL_a80376f5_4_k_cu_b9c74ffc_27964cuda3std3__45__cpo5beginE
	.align		8
        /*0020*/ 	.dword	_ZN39_INTERNAL_a80376f5_4_k_cu_b9c74ffc_27964cuda3std3__45__cpo3endE
	.align		8
        /*0028*/ 	.dword	_ZN39_INTERNAL_a80376f5_4_k_cu_b9c74ffc_27964cuda3std3__45__cpo6cbeginE
	.align		8
        /*0030*/ 	.dword	_ZN39_INTERNAL_a80376f5_4_k_cu_b9c74ffc_27964cuda3std3__45__cpo4cendE
	.align		8
        /*0038*/ 	.dword	_ZN39_INTERNAL_a80376f5_4_k_cu_b9c74ffc_27964cuda3std3__441_GLOBAL__N__a80376f5_4_k_cu_b9c74ffc_27966ignoreE
	.align		8
        /*0040*/ 	.dword	_ZN39_INTERNAL_a80376f5_4_k_cu_b9c74ffc_27964cuda3std3__419piecewise_constructE
	.align		8
        /*0048*/ 	.dword	_ZN39_INTERNAL_a80376f5_4_k_cu_b9c74ffc_27964cuda3std3__48in_placeE
	.align		8
        /*0050*/ 	.dword	_ZN39_INTERNAL_a80376f5_4_k_cu_b9c74ffc_27964cuda3std6ranges3__45__cpo4swapE
	.align		8
        /*0058*/ 	.dword	_ZN39_INTERNAL_a80376f5_4_k_cu_b9c74ffc_27964cuda3std6ranges3__45__cpo9iter_moveE
	.align		8
        /*0060*/ 	.dword	_ZN39_INTERNAL_a80376f5_4_k_cu_b9c74ffc_27964cute7productE
	.align		8
        /*0068*/ 	.dword	_ZN39_INTERNAL_a80376f5_4_k_cu_b9c74ffc_27964cute1_E
	.align		8
        /*0070*/ 	.dword	$str$22
	.align		8
        /*0078*/ 	.dword	$str$23
	.align		8
        /*0080*/ 	.dword	$str$26
	.align		8
        /*0088*/ 	.dword	$str$27


//--------------------- .text._ZN7cutlass13device_kernelINS_4gemm6kernel13GemmUniversalIN4cute5tupleIJiiiiEEENS1_10collective13CollectiveMmaINS1_34MainloopSm90TmaGmmaWarpSpecializedILi4ENS5_IJNS4_1CILi1EEESB_SB_EEENS1_35KernelTmaWarpSpecializedCooperativeEEENS5_IJNSA_ILi256EEENSA_ILi128EEENSA_ILi64EEEEEENS_10bfloat16_tENS5_IJlSB_lEEESJ_SK_NS4_8TiledMMAINS4_8MMA_AtomIJNS4_4SM904GMMA28MMA_64x128x16_F32BF16BF16_SSILNSO_5MajorE0ELSQ_0ELNSO_7ScaleInE1ELSR_1EEEEEENS4_6LayoutINS5_IJNSA_ILi2EEESB_SB_EEENS5_IJSB_NSA_ILi0EEESX_EEEEENS5_IJNS4_10UnderscoreES10_S10_EEEEENS4_13SM90_TMA_LOADENS4_14ComposedLayoutINS4_7SwizzleILi3ELi4ELi3EEENS4_18smem_ptr_flag_bitsILi16EEENSU_INS5_IJNSA_ILi8EEESH_EEENS5_IJSH_SB_EEEEEEEvNS4_8identityES13_S1D_vS1E_EENS_8epilogue10collective18CollectiveEpilogueINS1G_22Sm90TmaWarpSpecializedILi4ELi2ELi16ELb1ELb0EEEJSI_NS5_IJSG_NSA_ILi32EEEEEESJ_SK_SJ_SK_NS1G_6fusion15FusionCallbacksIS1K_NS1N_17LinearCombinationISJ_fSJ_fLNS_15FloatRoundStyleE2EEESI_S1M_JEEES13_NS14_INS15_ILi2ELi4ELi3EEES18_NSU_INS5_IJS19_S1L_EEENS5_IJS1L_SB_EEEEEEENS4_17SM75_U32x4_LDSM_NENS4_14SM90_TMA_STOREES1X_NS4_17SM90_U32x4_STSM_NENS4_9Copy_AtomIJS20_NS_6half_tEEEEvEEEvvEEEEvNT_6ParamsE --------------------------
	.section	.text._ZN7cutlass13device_kernelINS_4gemm6kernel13GemmUniversalIN4cute5tupleIJiiiiEEENS1_10collective13CollectiveMmaINS1_34MainloopSm90TmaGmmaWarpSpecializedILi4ENS5_IJNS4_1CILi1EEESB_SB_EEENS1_35KernelTmaWarpSpecializedCooperativeEEENS5_IJNSA_ILi256EEENSA_ILi128EEENSA_ILi64EEEEEENS_10bfloat16_tENS5_IJlSB_lEEESJ_SK_NS4_8TiledMMAINS4_8MMA_AtomIJNS4_4SM904GMMA28MMA_64x128x16_F32BF16BF16_SSILNSO_5MajorE0ELSQ_0ELNSO_7ScaleInE1ELSR_1EEEEEENS4_6LayoutINS5_IJNSA_ILi2EEESB_SB_EEENS5_IJSB_NSA_ILi0EEESX_EEEEENS5_IJNS4_10UnderscoreES10_S10_EEEEENS4_13SM90_TMA_LOADENS4_14ComposedLayoutINS4_7SwizzleILi3ELi4ELi3EEENS4_18smem_ptr_flag_bitsILi16EEENSU_INS5_IJNSA_ILi8EEESH_EEENS5_IJSH_SB_EEEEEEEvNS4_8identityES13_S1D_vS1E_EENS_8epilogue10collective18CollectiveEpilogueINS1G_22Sm90TmaWarpSpecializedILi4ELi2ELi16ELb1ELb0EEEJSI_NS5_IJSG_NSA_ILi32EEEEEESJ_SK_SJ_SK_NS1G_6fusion15FusionCallbacksIS1K_NS1N_17LinearCombinationISJ_fSJ_fLNS_15FloatRoundStyleE2EEESI_S1M_JEEES13_NS14_INS15_ILi2ELi4ELi3EEES18_NSU_INS5_IJS19_S1L_EEENS5_IJS1L_SB_EEEEEEENS4_17SM75_U32x4_LDSM_NENS4_14SM90_TMA_STOREES1X_NS4_17SM90_U32x4_STSM_NENS4_9Copy_AtomIJS20_NS_6half_tEEEEvEEEvvEEEEvNT_6ParamsE,"ax",@progbits
	.align	128
.text._ZN7cutlass13device_kernelINS_4gemm6kernel13GemmUniversalIN4cute5tupleIJiiiiEEENS1_10collective13CollectiveMmaINS1_34MainloopSm90TmaGmmaWarpSpecializedILi4ENS5_IJNS4_1CILi1EEESB_SB_EEENS1_35KernelTmaWarpSpecializedCooperativeEEENS5_IJNSA_ILi256EEENSA_ILi128EEENSA_ILi64EEEEEENS_10bfloat16_tENS5_IJlSB_lEEESJ_SK_NS4_8TiledMMAINS4_8MMA_AtomIJNS4_4SM904GMMA28MMA_64x128x16_F32BF16BF16_SSILNSO_5MajorE0ELSQ_0ELNSO_7ScaleInE1ELSR_1EEEEEENS4_6LayoutINS5_IJNSA_ILi2EEESB_SB_EEENS5_IJSB_NSA_ILi0EEESX_EEEEENS5_IJNS4_10UnderscoreES10_S10_EEEEENS4_13SM90_TMA_LOADENS4_14ComposedLayoutINS4_7SwizzleILi3ELi4ELi3EEENS4_18smem_ptr_flag_bitsILi16EEENSU_INS5_IJNSA_ILi8EEESH_EEENS5_IJSH_SB_EEEEEEEvNS4_8identityES13_S1D_vS1E_EENS_8epilogue10collective18CollectiveEpilogueINS1G_22Sm90TmaWarpSpecializedILi4ELi2ELi16ELb1ELb0EEEJSI_NS5_IJSG_NSA_ILi32EEEEEESJ_SK_SJ_SK_NS1G_6fusion15FusionCallbacksIS1K_NS1N_17LinearCombinationISJ_fSJ_fLNS_15FloatRoundStyleE2EEESI_S1M_JEEES13_NS14_INS15_ILi2ELi4ELi3EEES18_NSU_INS5_IJS19_S1L_EEENS5_IJS1L_SB_EEEEEEENS4_17SM75_U32x4_LDSM_NENS4_14SM90_TMA_STOREES1X_NS4_17SM90_U32x4_STSM_NENS4_9Copy_AtomIJS20_NS_6half_tEEEEvEEEvvEEEEvNT_6ParamsE:
        .type           _ZN7cutlass13device_kernelINS_4gemm6kernel13GemmUniversalIN4cute5tupleIJiiiiEEENS1_10collective13CollectiveMmaINS1_34MainloopSm90TmaGmmaWarpSpecializedILi4ENS5_IJNS4_1CILi1EEESB_SB_EEENS1_35KernelTmaWarpSpecializedCooperativeEEENS5_IJNSA_ILi256EEENSA_ILi128EEENSA_ILi64EEEEEENS_10bfloat16_tENS5_IJlSB_lEEESJ_SK_NS4_8TiledMMAINS4_8MMA_AtomIJNS4_4SM904GMMA28MMA_64x128x16_F32BF16BF16_SSILNSO_5MajorE0ELSQ_0ELNSO_7ScaleInE1ELSR_1EEEEEENS4_6LayoutINS5_IJNSA_ILi2EEESB_SB_EEENS5_IJSB_NSA_ILi0EEESX_EEEEENS5_IJNS4_10UnderscoreES10_S10_EEEEENS4_13SM90_TMA_LOADENS4_14ComposedLayoutINS4_7SwizzleILi3ELi4ELi3EEENS4_18smem_ptr_flag_bitsILi16EEENSU_INS5_IJNSA_ILi8EEESH_EEENS5_IJSH_SB_EEEEEEEvNS4_8identityES13_S1D_vS1E_EENS_8epilogue10collective18CollectiveEpilogueINS1G_22Sm90TmaWarpSpecializedILi4ELi2ELi16ELb1ELb0EEEJSI_NS5_IJSG_NSA_ILi32EEEEEESJ_SK_SJ_SK_NS1G_6fusion15FusionCallbacksIS1K_NS1N_17LinearCombinationISJ_fSJ_fLNS_15FloatRoundStyleE2EEESI_S1M_JEEES13_NS14_INS15_ILi2ELi4ELi3EEES18_NSU_INS5_IJS19_S1L_EEENS5_IJS1L_SB_EEEEEEENS4_17SM75_U32x4_LDSM_NENS4_14SM90_TMA_STOREES1X_NS4_17SM90_U32x4_STSM_NENS4_9Copy_AtomIJS20_NS_6half_tEEEEvEEEvvEEEEvNT_6ParamsE,@function
        .size           _ZN7cutlass13device_kernelINS_4gemm6kernel13GemmUniversalIN4cute5tupleIJiiiiEEENS1_10collective13CollectiveMmaINS1_34MainloopSm90TmaGmmaWarpSpecializedILi4ENS5_IJNS4_1CILi1EEESB_SB_EEENS1_35KernelTmaWarpSpecializedCooperativeEEENS5_IJNSA_ILi256EEENSA_ILi128EEENSA_ILi64EEEEEENS_10bfloat16_tENS5_IJlSB_lEEESJ_SK_NS4_8TiledMMAINS4_8MMA_AtomIJNS4_4SM904GMMA28MMA_64x128x16_F32BF16BF16_SSILNSO_5MajorE0ELSQ_0ELNSO_7ScaleInE1ELSR_1EEEEEENS4_6LayoutINS5_IJNSA_ILi2EEESB_SB_EEENS5_IJSB_NSA_ILi0EEESX_EEEEENS5_IJNS4_10UnderscoreES10_S10_EEEEENS4_13SM90_TMA_LOADENS4_14ComposedLayoutINS4_7SwizzleILi3ELi4ELi3EEENS4_18smem_ptr_flag_bitsILi16EEENSU_INS5_IJNSA_ILi8EEESH_EEENS5_IJSH_SB_EEEEEEEvNS4_8identityES13_S1D_vS1E_EENS_8epilogue10collective18CollectiveEpilogueINS1G_22Sm90TmaWarpSpecializedILi4ELi2ELi16ELb1ELb0EEEJSI_NS5_IJSG_NSA_ILi32EEEEEESJ_SK_SJ_SK_NS1G_6fusion15FusionCallbacksIS1K_NS1N_17LinearCombinationISJ_fSJ_fLNS_15FloatRoundStyleE2EEESI_S1M_JEEES13_NS14_INS15_ILi2ELi4ELi3EEES18_NSU_INS5_IJS19_S1L_EEENS5_IJS1L_SB_EEEEEEENS4_17SM75_U32x4_LDSM_NENS4_14SM90_TMA_STOREES1X_NS4_17SM90_U32x4_STSM_NENS4_9Copy_AtomIJS20_NS_6half_tEEEEvEEEvvEEEEvNT_6ParamsE,(.L_x_263 - _ZN7cutlass13device_kernelINS_4gemm6kernel13GemmUniversalIN4cute5tupleIJiiiiEEENS1_10collective13CollectiveMmaINS1_34MainloopSm90TmaGmmaWarpSpecializedILi4ENS5_IJNS4_1CILi1EEESB_SB_EEENS1_35KernelTmaWarpSpecializedCooperativeEEENS5_IJNSA_ILi256EEENSA_ILi128EEENSA_ILi64EEEEEENS_10bfloat16_tENS5_IJlSB_lEEESJ_SK_NS4_8TiledMMAINS4_8MMA_AtomIJNS4_4SM904GMMA28MMA_64x128x16_F32BF16BF16_SSILNSO_5MajorE0ELSQ_0ELNSO_7ScaleInE1ELSR_1EEEEEENS4_6LayoutINS5_IJNSA_ILi2EEESB_SB_EEENS5_IJSB_NSA_ILi0EEESX_EEEEENS5_IJNS4_10UnderscoreES10_S10_EEEEENS4_13SM90_TMA_LOADENS4_14ComposedLayoutINS4_7SwizzleILi3ELi4ELi3EEENS4_18smem_ptr_flag_bitsILi16EEENSU_INS5_IJNSA_ILi8EEESH_EEENS5_IJSH_SB_EEEEEEEvNS4_8identityES13_S1D_vS1E_EENS_8epilogue10collective18CollectiveEpilogueINS1G_22Sm90TmaWarpSpecializedILi4ELi2ELi16ELb1ELb0EEEJSI_NS5_IJSG_NSA_ILi32EEEEEESJ_SK_SJ_SK_NS1G_6fusion15FusionCallbacksIS1K_NS1N_17LinearCombinationISJ_fSJ_fLNS_15FloatRoundStyleE2EEESI_S1M_JEEES13_NS14_INS15_ILi2ELi4ELi3EEES18_NSU_INS5_IJS19_S1L_EEENS5_IJS1L_SB_EEEEEEENS4_17SM75_U32x4_LDSM_NENS4_14SM90_TMA_STOREES1X_NS4_17SM90_U32x4_STSM_NENS4_9Copy_AtomIJS20_NS_6half_tEEEEvEEEvvEEEEvNT_6ParamsE)
        .other          _ZN7cutlass13device_kernelINS_4gemm6kernel13GemmUniversalIN4cute5tupleIJiiiiEEENS1_10collective13CollectiveMmaINS1_34MainloopSm90TmaGmmaWarpSpecializedILi4ENS5_IJNS4_1CILi1EEESB_SB_EEENS1_35KernelTmaWarpSpecializedCooperativeEEENS5_IJNSA_ILi256EEENSA_ILi128EEENSA_ILi64EEEEEENS_10bfloat16_tENS5_IJlSB_lEEESJ_SK_NS4_8TiledMMAINS4_8MMA_AtomIJNS4_4SM904GMMA28MMA_64x128x16_F32BF16BF16_SSILNSO_5MajorE0ELSQ_0ELNSO_7ScaleInE1ELSR_1EEEEEENS4_6LayoutINS5_IJNSA_ILi2EEESB_SB_EEENS5_IJSB_NSA_ILi0EEESX_EEEEENS5_IJNS4_10UnderscoreES10_S10_EEEEENS4_13SM90_TMA_LOADENS4_14ComposedLayoutINS4_7SwizzleILi3ELi4ELi3EEENS4_18smem_ptr_flag_bitsILi16EEENSU_INS5_IJNSA_ILi8EEESH_EEENS5_IJSH_SB_EEEEEEEvNS4_8identityES13_S1D_vS1E_EENS_8epilogue10collective18CollectiveEpilogueINS1G_22Sm90TmaWarpSpecializedILi4ELi2ELi16ELb1ELb0EEEJSI_NS5_IJSG_NSA_ILi32EEEEEESJ_SK_SJ_SK_NS1G_6fusion15FusionCallbacksIS1K_NS1N_17LinearCombinationISJ_fSJ_fLNS_15FloatRoundStyleE2EEESI_S1M_JEEES13_NS14_INS15_ILi2ELi4ELi3EEES18_NSU_INS5_IJS19_S1L_EEENS5_IJS1L_SB_EEEEEEENS4_17SM75_U32x4_LDSM_NENS4_14SM90_TMA_STOREES1X_NS4_17SM90_U32x4_STSM_NENS4_9Copy_AtomIJS20_NS_6half_tEEEEvEEEvvEEEEvNT_6ParamsE,@"STO_CUDA_ENTRY STV_DEFAULT"
_ZN7cutlass13device_kernelINS_4gemm6kernel13GemmUniversalIN4cute5tupleIJiiiiEEENS1_10collective13CollectiveMmaINS1_34MainloopSm90TmaGmmaWarpSpecializedILi4ENS5_IJNS4_1CILi1EEESB_SB_EEENS1_35KernelTmaWarpSpecializedCooperativeEEENS5_IJNSA_ILi256EEENSA_ILi128EEENSA_ILi64EEEEEENS_10bfloat16_tENS5_IJlSB_lEEESJ_SK_NS4_8TiledMMAINS4_8MMA_AtomIJNS4_4SM904GMMA28MMA_64x128x16_F32BF16BF16_SSILNSO_5MajorE0ELSQ_0ELNSO_7ScaleInE1ELSR_1EEEEEENS4_6LayoutINS5_IJNSA_ILi2EEESB_SB_EEENS5_IJSB_NSA_ILi0EEESX_EEEEENS5_IJNS4_10UnderscoreES10_S10_EEEEENS4_13SM90_TMA_LOADENS4_14ComposedLayoutINS4_7SwizzleILi3ELi4ELi3EEENS4_18smem_ptr_flag_bitsILi16EEENSU_INS5_IJNSA_ILi8EEESH_EEENS5_IJSH_SB_EEEEEEEvNS4_8identityES13_S1D_vS1E_EENS_8epilogue10collective18CollectiveEpilogueINS1G_22Sm90TmaWarpSpecializedILi4ELi2ELi16ELb1ELb0EEEJSI_NS5_IJSG_NSA_ILi32EEEEEESJ_SK_SJ_SK_NS1G_6fusion15FusionCallbacksIS1K_NS1N_17LinearCombinationISJ_fSJ_fLNS_15FloatRoundStyleE2EEESI_S1M_JEEES13_NS14_INS15_ILi2ELi4ELi3EEES18_NSU_INS5_IJS19_S1L_EEENS5_IJS1L_SB_EEEEEEENS4_17SM75_U32x4_LDSM_NENS4_14SM90_TMA_STOREES1X_NS4_17SM90_U32x4_STSM_NENS4_9Copy_AtomIJS20_NS_6half_tEEEEvEEEvvEEEEvNT_6ParamsE:
[----:B------:R-:W1:Y:S01]  /*0000*/  LDC R1, c[0x0][0x28] ;  /* 0x00000a00ff017b82 */ /* 0x000e620000000800 */
[----:B------:R-:W2:Y:S07]  /*0010*/  S2R R18, SR_TID.X ;  /* 0x0000000000127919 */ /* 0x000eae0000002100 */
[----:B------:R-:W3:Y:S01]  /*0020*/  LDC.64 R4, c[0x0][0x588] ;  /* 0x00016200ff047b82 */ /* 0x000ee20000000a00 */
[----:B------:R-:W-:Y:S01]  /*0030*/  ELECT P0, URZ, PT ;  /* 0x00000000003f782f */ /* 0x000fe20003800000 */
[----:B------:R-:W-:Y:S01]  /*0040*/  BSSY B0, `(.L_x_0) ;  /* 0x0000016000007945 */ /* 0x000fe20003800000 */
[----:B--2---:R-:W-:-:S02]  /*0050*/  SHF.R.U32.HI R11, RZ, 0x5, R18 ;  /* 0x00000005ff0b7819 */ /* 0x004fc40000011612 */
[----:B------:R-:W-:-:S03]  /*0060*/  SHF.R.U32.HI R2, RZ, 0x7, R18 ;  /* 0x00000007ff027819 */ /* 0x000fc60000011612 */
[----:B------:R-:W2:Y:S04]  /*0070*/  SHFL.IDX PT, R0, R11, RZ, 0x1f ;  /* 0x00001fff0b007589 */ /* 0x000ea800000e0000 */
[----:B------:R4:W1:Y:S01]  /*0080*/  SHFL.IDX PT, R9, R2, RZ, 0x1f ;  /* 0x00001fff02097589 */ /* 0x00086200000e0000 */
[----:B--2---:R-:W-:Y:S02]  /*0090*/  ISETP.NE.OR P0, PT, R0, RZ, !P0 ;  /* 0x000000ff0000720c */ /* 0x004fe40004705670 */
[----:B------:R-:W-:-:S11]  /*00a0*/  SHF.R.S32.HI R3, RZ, 0x1f, R0 ;  /* 0x0000001fff037819 */ /* 0x000fd60000011400 */
[----:B-1-34-:R-:W-:Y:S05]  /*00b0*/  @P0 BRA `(.L_x_1) ;  /* 0x0000000000380947 */ /* 0x01afea0003800000 */
[----:B------:R-:W-:Y:S02]  /*00c0*/  ULDC.64 UR4, c[0x0][0x198] ;  /* 0x0000660000047ab9 */ /* 0x000fe40000000a00 */
[----:B------:R-:W-:Y:S02]  /*00d0*/  UIADD3 UR6, UP0, UR4, 0xf0, URZ ;  /* 0x000000f004067890 */ /* 0x000fe4000ff1e03f */
[----:B------:R-:W-:Y:S02]  /*00e0*/  UIADD3 UR8, UP1, UR4, 0x1f0, URZ ;  /* 0x000001f004087890 */ /* 0x000fe4000ff3e03f */
[----:B------:R-:W-:Y:S02]  /*00f0*/  UIADD3 UR10, UP2, UR4, 0x3f0, URZ ;  /* 0x000003f0040a7890 */ /* 0x000fe4000ff5e03f */
[----:B------:R-:W-:Y:S02]  /*0100*/  UIADD3 UR4, UP3, UR4, 0x4f0, URZ ;  /* 0x000004f004047890 */ /* 0x000fe4000ff7e03f */
[----:B------:R-:W-:-:S02]  /*0110*/  UIADD3.X UR7, URZ, UR5, URZ, UP0, !UPT ;  /* 0x000000053f077290 */ /* 0x000fc400087fe43f */
[----:B------:R-:W-:Y:S02]  /*0120*/  UIADD3.X UR9, URZ, UR5, URZ, UP1, !UPT ;  /* 0x000000053f097290 */ /* 0x000fe40008ffe43f */
[----:B------:R-:W-:Y:S02]  /*0130*/  UIADD3.X UR11, URZ, UR5, URZ, UP2, !UPT ;  /* 0x000000053f0b7290 */ /* 0x000fe400097fe43f */
[----:B------:R-:W-:-:S03]  /*0140*/  UIADD3.X UR5, URZ, UR5, URZ, UP3, !UPT ;  /* 0x000000053f057290 */ /* 0x000fc60009ffe43f */
[----:B------:R1:W-:Y:S02]  /*0150*/  UTMACCTL.PF [UR6] ;  /* 0x00000000060079b9 */ /* 0x0003e40008040000 */
[----:B------:R1:W-:Y:S02]  /*0160*/  UTMACCTL.PF [UR8] ;  /* 0x00000000080079b9 */ /* 0x0003e40008040000 */
[----:B------:R1:W-:Y:S02]  /*0170*/  UTMACCTL.PF [UR10] ;  /* 0x000000000a0079b9 */ /* 0x0003e40008040000 */
[----:B------:R1:W-:Y:S02]  /*0180*/  UTMACCTL.PF [UR4] ;  /* 0x00000000040079b9 */ /* 0x0003e40008040000 */
[----:B-1----:R-:W-:Y:S01]  /*0190*/  NOP ;  /* 0x0000000000007918 */ /* 0x002fe20000000000 */
.L_x_1:
[----:B------:R-:W-:Y:S05]  /*01a0*/  BSYNC B0 ;  /* 0x0000000000007941 */ /* 0x000fea0003800000 */
.L_x_0:
[----:B------:R-:W-:Y:S01]  /*01b0*/  ULDC.64 UR4, c[0x0][0x590] ;  /* 0x0001640000047ab9 */ /* 0x000fe20000000a00 */
[----:B------:R-:W-:Y:S01]  /*01c0*/  LEA.HI R3, R3, R0, RZ, 0x2 ;  /* 0x0000000003037211 */ /* 0x000fe200078f10ff */
[----:B------:R-:W-:Y:S01]  /*01d0*/  ULDC.64 UR42, c[0x0][0x208] ;  /* 0x00008200002a7ab9 */ /* 0x000fe20000000a00 */
[----:B------:R-:W-:Y:S01]  /*01e0*/  ISETP.NE.U32.AND P1, PT, RZ, UR4, PT ;  /* 0x00000004ff007c0c */ /* 0x000fe2000bf25070 */
[----:B------:R-:W-:Y:S01]  /*01f0*/  IMAD.MOV.U32 R6, RZ, RZ, R4 ;  /* 0x000000ffff067224 */ /* 0x000fe200078e0004 */
[----:B------:R-:W-:Y:S01]  /*0200*/  LOP3.LUT R3, R3, 0xfffffffc, RZ, 0xc0, !PT ;  /* 0xfffffffc03037812 */ /* 0x000fe200078ec0ff */
[----:B------:R-:W-:Y:S01]  /*0210*/  IMAD.MOV.U32 R7, RZ, RZ, R5 ;  /* 0x000000ffff077224 */ /* 0x000fe200078e0005 */
[----:B------:R-:W-:Y:S02]  /*0220*/  ISETP.NE.AND.EX P2, PT, RZ, UR5, PT, P1 ;  /* 0x00000005ff007c0c */ /* 0x000fe4000bf45310 */
[----:B------:R-:W-:Y:S01]  /*0230*/  PRMT R2, RZ, 0x7610, R2 ;  /* 0x00007610ff027816 */ /* 0x000fe20000000002 */
[----:B------:R-:W-:-:S10]  /*0240*/  IMAD.IADD R0, R0, 0x1, -R3 ;  /* 0x0000000100007824 */ /* 0x000fd400078e0a03 */
[----:B------:R-:W-:Y:S05]  /*0250*/  @P2 BRA `(.L_x_2) ;  /* 0x0000000000302947 */ /* 0x000fea0003800000 */
[----:B------:R-:W-:Y:S02]  /*0260*/  ULDC.64 UR6, c[0x0][0x588] ;  /* 0x0001620000067ab9 */ /* 0x000fe40000000a00 */
[----:B------:R-:W-:-:S04]  /*0270*/  ISETP.NE.U32.AND P0, PT, RZ, UR6, PT ;  /* 0x00000006ff007c0c */ /* 0x000fc8000bf05070 */
[----:B------:R-:W-:-:S13]  /*0280*/  ISETP.NE.AND.EX P0, PT, RZ, UR7, PT, P0 ;  /* 0x00000007ff007c0c */ /* 0x000fda000bf05300 */
[----:B------:R-:W-:Y:S05]  /*0290*/  @!P0 BRA `(.L_x_3) ;  /* 0x0000000000108947 */ /* 0x000fea0003800000 */
[----:B------:R-:W2:Y:S02]  /*02a0*/  LDG.E R2, desc[UR42][R6.64] ;  /* 0x0000002a06027981 */ /* 0x000ea4000c1e1900 */
[----:B--2---:R-:W-:Y:S01]  /*02b0*/  FSETP.NEU.AND P3, PT, R2, RZ, PT ;  /* 0x000000ff0200720b */ /* 0x004fe20003f6d000 */
[----:B------:R-:W-:Y:S01]  /*02c0*/  IMAD.MOV.U32 R2, RZ, RZ, 0x1 ;  /* 0x00000001ff027424 */ /* 0x000fe200078e00ff */
[----:B------:R-:W-:Y:S11]  /*02d0*/  BRA `(.L_x_2) ;  /* 0x0000000000107947 */ /* 0x000ff60003800000 */
.L_x_3:
[----:B------:R-:W-:Y:S01]  /*02e0*/  ULDC UR6, c[0x0][0x580] ;  /* 0x0001600000067ab9 */ /* 0x000fe20000000800 */
[----:B------:R-:W-:Y:S01]  /*02f0*/  IMAD.MOV.U32 R2, RZ, RZ, 0x1 ;  /* 0x00000001ff027424 */ /* 0x000fe200078e00ff */
[----:B------:R-:W-:Y:S02]  /*0300*/  FSETP.NEU.AND P3, PT, RZ, UR6, PT ;  /* 0x00000006ff007c0b */ /* 0x000fe4000bf6d000 */
[----:B------:R-:W-:-:S11]  /*0310*/  CS2R R6, SRZ ;  /* 0x0000000000067805 */ /* 0x000fd6000001ff00 */
.L_x_2:
[----:B------:R-:W-:Y:S01]  /*0320*/  ISETP.NE.U32.AND P0, PT, R6, RZ, PT ;  /* 0x000000ff0600720c */ /* 0x000fe20003f05070 */
[----:B------:R-:W-:Y:S01]  /*0330*/  IMAD.MOV.U32 R3, RZ, RZ, 0x1 ;  /* 0x00000001ff037424 */ /* 0x000fe200078e00ff */
[----:B------:R-:W-:Y:S02]  /*0340*/  ISETP.NE.AND.EX P1, PT, RZ, UR5, PT, P1 ;  /* 0x00000005ff007c0c */ /* 0x000fe4000bf25310 */
[----:B------:R-:W-:-:S13]  /*0350*/  ISETP.NE.AND.EX P0, PT, R7, RZ, PT, P0 ;  /* 0x000000ff0700720c */ /* 0x000fda0003f05300 */
[----:B------:R-:W-:Y:S05]  /*0360*/  @P0 BRA P1, `(.L_x_4) ;  /* 0x0000000000300947 */ /* 0x000fea0000800000 */
[----:B------:R-:W-:Y:S02]  /*0370*/  ISETP.NE.U32.AND P1, PT, RZ, UR4, PT ;  /* 0x00000004ff007c0c */ /* 0x000fe4000bf25070 */
[----:B------:R-:W-:Y:S02]  /*0380*/  ISETP.NE.U32.AND P0, PT, R6, RZ, PT ;  /* 0x000000ff0600720c */ /* 0x000fe40003f05070 */
[----:B------:R-:W-:Y:S02]  /*0390*/  ISETP.NE.AND.EX P1, PT, RZ, UR5, PT, P1 ;  /* 0x00000005ff007c0c */ /* 0x000fe4000bf25310 */
[----:B------:R-:W-:Y:S02]  /*03a0*/  PRMT R2, R2, 0x9910, RZ ;  /* 0x0000991002027816 */ /* 0x000fe400000000ff */
[----:B------:R-:W-:Y:S02]  /*03b0*/  ISETP.NE.AND.EX P0, PT, R7, RZ, PT, P0 ;  /* 0x000000ff0700720c */ /* 0x000fe40003f05300 */
[----:B------:R-:W-:-:S02]  /*03c0*/  ISETP.NE.AND P4, PT, R2, RZ, PT ;  /* 0x000000ff0200720c */ /* 0x000fc40003f85270 */
[----:B------:R-:W-:Y:S02]  /*03d0*/  SEL R3, RZ, 0xffffffff, P3 ;  /* 0xffffffffff037807 */ /* 0x000fe40001800000 */
[----:B------:R-:W-:-:S04]  /*03e0*/  SEL R2, RZ, 0xffffffff, P0 ;  /* 0xffffffffff027807 */ /* 0x000fc80000000000 */
[----:B------:R-:W-:-:S04]  /*03f0*/  @P1 SEL R3, R2, R3, !P4 ;  /* 0x0000000302031207 */ /* 0x000fc80006000000 */
[----:B------:R-:W-:-:S04]  /*0400*/  LOP3.LUT R3, R3, 0x1, RZ, 0xc0, !PT ;  /* 0x0000000103037812 */ /* 0x000fc800078ec0ff */
[----:B------:R-:W-:-:S04]  /*0410*/  ISETP.NE.U32.AND P0, PT, R3, 0x1, PT ;  /* 0x000000010300780c */ /* 0x000fc80003f05070 */
[----:B------:R-:W-:-:S09]  /*0420*/  SEL R3, RZ, 0x1, !P0 ;  /* 0x00000001ff037807 */ /* 0x000fd20004000000 */
.L_x_4:
[----:B------:R-:W1:Y:S02]  /*0430*/  SHFL.IDX PT, R2, R11, RZ, 0x1f ;  /* 0x00001fff0b027589 */ /* 0x000e6400000e0000 */
[----:B-1----:R-:W-:-:S13]  /*0440*/  ISETP.NE.AND P0, PT, R2, RZ, PT ;  /* 0x000000ff0200720c */ /* 0x002fda0003f05270 */
[----:B------:R-:W-:Y:S05]  /*0450*/  @P0 BRA `(.L_x_5) ;  /* 0x0000000000580947 */ /* 0x000fea0003800000 */
[----:B------:R-:W1:Y:S01]  /*0460*/  S2UR UR8, SR_CgaCtaId ;  /* 0x00000000000879c3 */ /* 0x000e620000008800 */
[----:B------:R-:W-:Y:S01]  /*0470*/  UMOV UR4, 0x400 ;  /* 0x0000040000047882 */ /* 0x000fe20000000000 */
[----:B------:R-:W-:Y:S01]  /*0480*/  UMOV UR5, 0x1 ;  /* 0x0000000100057882 */ /* 0x000fe20000000000 */
[----:B------:R-:W-:Y:S01]  /*0490*/  UMOV UR6, 0x100 ;  /* 0x0000010000067882 */ /* 0x000fe20000000000 */
[----:B------:R-:W-:Y:S01]  /*04a0*/  ELECT P0, URZ, PT ;  /* 0x00000000003f782f */ /* 0x000fe20003800000 */
[----:B------:R-:W-:-:S04]  /*04b0*/  UIADD3 UR6, -UR6, 0x100000, URZ ;  /* 0x0010000006067890 */ /* 0x000fc8000fffe13f */
[----:B------:R-:W-:Y:S02]  /*04c0*/  USHF.L.U32 UR7, UR6, 0xb, URZ ;  /* 0x0000000b06077899 */ /* 0x000fe4000800063f */
[----:B------:R-:W-:Y:S02]  /*04d0*/  USHF.L.U32 UR6, UR6, 0x1, URZ ;  /* 0x0000000106067899 */ /* 0x000fe4000800063f */
[----:B-1----:R-:W-:Y:S02]  /*04e0*/  ULEA UR8, UR8, UR4, 0x18 ;  /* 0x0000000408087291 */ /* 0x002fe4000f8ec03f */
[----:B------:R-:W-:-:S04]  /*04f0*/  UIADD3 UR4, -UR5, 0x100000, URZ ;  /* 0x0010000005047890 */ /* 0x000fc8000fffe13f */
[----:B------:R-:W-:Y:S02]  /*0500*/  USHF.L.U32 UR5, UR4, 0xb, URZ ;  /* 0x0000000b04057899 */ /* 0x000fe4000800063f */
[----:B------:R-:W-:Y:S01]  /*0510*/  USHF.L.U32 UR4, UR4, 0x1, URZ ;  /* 0x0000000104047899 */ /* 0x000fe2000800063f */
[----:B------:R-:W1:Y:S11]  /*0520*/  FENCE.VIEW.ASYNC.S ;  /* 0x00000000000073c6 */ /* 0x000e760000000000 */
[----:B-1----:R1:W2:Y:S01]  /*0530*/  SYNCS.EXCH.64 URZ, [UR8], UR4 ;  /* 0x00000004083f75b2 */ /* 0x0022a20008000100 */
[----:B------:R1:W3:Y:S01]  /*0540*/  SYNCS.EXCH.64 URZ, [UR8+0x20], UR6 ;  /* 0x00002006083f75b2 */ /* 0x0002e20008000100 */
[----:B------:R1:W4:Y:S01]  /*0550*/  SYNCS.EXCH.64 URZ, [UR8+0x8], UR4 ;  /* 0x00000804083f75b2 */ /* 0x0003220008000100 */
[----:B------:R1:W1:Y:S01]  /*0560*/  SYNCS.EXCH.64 URZ, [UR8+0x28], UR6 ;  /* 0x00002806083f75b2 */ /* 0x0002620008000100 */
[----:B------:R1:W1:Y:S01]  /*0570*/  SYNCS.EXCH.64 URZ, [UR8+0x10], UR4 ;  /* 0x00001004083f75b2 */ /* 0x0002620008000100 */
[----:B------:R1:W1:Y:S01]  /*0580*/  SYNCS.EXCH.64 URZ, [UR8+0x30], UR6 ;  /* 0x00003006083f75b2 */ /* 0x0002620008000100 */
[----:B------:R1:W1:Y:S01]  /*0590*/  SYNCS.EXCH.64 URZ, [UR8+0x18], UR4 ;  /* 0x00001804083f75b2 */ /* 0x0002620008000100 */
[----:B------:R1:W1:Y:S01]  /*05a0*/  SYNCS.EXCH.64 URZ, [UR8+0x38], UR6 ;  /* 0x00003806083f75b2 */ /* 0x0002620008000100 */
[----:B------:R-:W-:Y:S01]  /*05b0*/  NOP ;  /* 0x0000000000007918 */ /* 0x000fe20000000000 */
.L_x_5:
[----:B------:R-:W5:Y:S01]  /*05c0*/  SHFL.IDX PT, R6, R11, RZ, 0x1f ;  /* 0x00001fff0b067589 */ /* 0x000f6200000e0000 */
[----:B------:R-:W1:Y:S01]  /*05d0*/  LDC R2, c[0x0][0x904] ;  /* 0x00024100ff027b82 */ /* 0x000e620000000800 */
[----:B------:R-:W-:Y:S01]  /*05e0*/  NOP ;  /* 0x0000000000007918 */ /* 0x000fe20000000000 */
[----:B-----5:R-:W-:-:S13]  /*05f0*/  ISETP.NE.AND P0, PT, R6, RZ, PT ;  /* 0x000000ff0600720c */ /* 0x020fda0003f05270 */
[----:B------:R-:W-:Y:S05]  /*0600*/  @P0 BRA `(.L_x_6) ;  /* 0x0000000000580947 */ /* 0x000fea0003800000 */
[----:B-1----:R-:W1:Y:S01]  /*0610*/  S2UR UR5, SR_CgaCtaId ;  /* 0x00000000000579c3 */ /* 0x002e620000008800 */
[----:B------:R-:W-:Y:S01]  /*0620*/  UMOV UR4, 0x400 ;  /* 0x0000040000047882 */ /* 0x000fe20000000000 */
[----:B------:R-:W-:Y:S01]  /*0630*/  UMOV UR6, 0x20 ;  /* 0x0000002000067882 */ /* 0x000fe20000000000 */
[----:B------:R-:W-:Y:S01]  /*0640*/  UMOV UR7, 0x100 ;  /* 0x0000010000077882 */ /* 0x000fe20000000000 */
[----:B------:R-:W-:Y:S01]  /*0650*/  ELECT P0, URZ, PT ;  /* 0x00000000003f782f */ /* 0x000fe20003800000 */
[----:B-1----:R-:W-:Y:S02]  /*0660*/  ULEA UR8, UR5, UR4, 0x18 ;  /* 0x0000000405087291 */ /* 0x002fe4000f8ec03f */
[----:B------:R-:W-:-:S04]  /*0670*/  UIADD3 UR4, -UR6, 0x100000, URZ ;  /* 0x0010000006047890 */ /* 0x000fc8000fffe13f */
[----:B------:R-:W-:Y:S02]  /*0680*/  USHF.L.U32 UR5, UR4, 0xb, URZ ;  /* 0x0000000b04057899 */ /* 0x000fe4000800063f */
[----:B------:R-:W-:Y:S02]  /*0690*/  USHF.L.U32 UR4, UR4, 0x1, URZ ;  /* 0x0000000104047899 */ /* 0x000fe4000800063f */
[----:B------:R-:W-:-:S04]  /*06a0*/  UIADD3 UR6, -UR7, 0x100000, URZ ;  /* 0x0010000007067890 */ /* 0x000fc8000fffe13f */
[----:B------:R-:W-:Y:S02]  /*06b0*/  USHF.L.U32 UR7, UR6, 0xb, URZ ;  /* 0x0000000b06077899 */ /* 0x000fe4000800063f */
[----:B------:R-:W-:Y:S01]  /*06c0*/  USHF.L.U32 UR6, UR6, 0x1, URZ ;  /* 0x0000000106067899 */ /* 0x000fe2000800063f */
[----:B------:R-:W1:Y:S03]  /*06d0*/  FENCE.VIEW.ASYNC.S ;  /* 0x00000000000073c6 */ /* 0x000e660000000000 */
[----:B-1----:R1:W1:Y:S08]  /*06e0*/  SYNCS.EXCH.64 URZ, [UR8+0x40], UR4 ;  /* 0x00004004083f75b2 */ /* 0x0022700008000100 */
[----:B------:R1:W1:Y:S01]  /*06f0*/  SYNCS.EXCH.64 URZ, [UR8+0x60], UR6 ;  /* 0x00006006083f75b2 */ /* 0x0002620008000100 */
[----:B------:R1:W1:Y:S01]  /*0700*/  SYNCS.EXCH.64 URZ, [UR8+0x48], UR4 ;  /* 0x00004804083f75b2 */ /* 0x0002620008000100 */
[----:B------:R1:W1:Y:S01]  /*0710*/  SYNCS.EXCH.64 URZ, [UR8+0x68], UR6 ;  /* 0x00006806083f75b2 */ /* 0x0002620008000100 */
[----:B------:R1:W1:Y:S01]  /*0720*/  SYNCS.EXCH.64 URZ, [UR8+0x50], UR4 ;  /* 0x00005004083f75b2 */ /* 0x0002620008000100 */
[----:B------:R1:W1:Y:S01]  /*0730*/  SYNCS.EXCH.64 URZ, [UR8+0x70], UR6 ;  /* 0x00007006083f75b2 */ /* 0x0002620008000100 */
[----:B------:R1:W1:Y:S01]  /*0740*/  SYNCS.EXCH.64 URZ, [UR8+0x58], UR4 ;  /* 0x00005804083f75b2 */ /* 0x0002620008000100 */
[----:B------:R1:W1:Y:S01]  /*0750*/  SYNCS.EXCH.64 URZ, [UR8+0x78], UR6 ;  /* 0x00007806083f75b2 */ /* 0x0002620008000100 */
[----:B------:R-:W-:Y:S01]  /*0760*/  NOP ;  /* 0x0000000000007918 */ /* 0x000fe20000000000 */
.L_x_6:
[----:B------:R-:W5:Y:S01]  /*0770*/  SHFL.IDX PT, R11, R11, RZ, 0x1f ;  /* 0x00001fff0b0b7589 */ /* 0x000f6200000e0000 */
[----:B-1----:R-:W-:Y:S02]  /*0780*/  ISETP.NE.AND P6, PT, R2, 0x1, PT ;  /* 0x000000010200780c */ /* 0x002fe40003fc5270 */
[----:B------:R-:W-:Y:S01]  /*0790*/  ELECT P0, URZ, PT ;  /* 0x00000000003f782f */ /* 0x000fe20003800000 */
[----:B------:R-:W1:Y:S01]  /*07a0*/  S2UR UR37, SR_CgaCtaId ;  /* 0x00000000002579c3 */ /* 0x000e620000008800 */
[----:B------:R-:W2:Y:S01]  /*07b0*/  S2R R6, SR_CTAID.Y ;  /* 0x0000000000067919 */ /* 0x000ea20000002600 */
[----:B------:R-:W-:Y:S01]  /*07c0*/  P2R R7, PR, RZ, 0x40 ;  /* 0x00000040ff077803 */ /* 0x000fe20000000000 */
[----:B------:R-:W-:Y:S01]  /*07d0*/  UMOV UR4, 0x20 ;  /* 0x0000002000047882 */ /* 0x000fe20000000000 */
[----:B------:R-:W-:Y:S01]  /*07e0*/  ISETP.NE.AND P3, PT, R0, RZ, PT ;  /* 0x000000ff0000720c */ /* 0x000fe20003f65270 */
[----:B------:R-:W3:Y:S01]  /*07f0*/  S2R R8, SR_CTAID.X ;  /* 0x0000000000087919 */ /* 0x000ee20000002500 */
[----:B------:R-:W-:Y:S01]  /*0800*/  ISETP.NE.AND P4, PT, R9, RZ, PT ;  /* 0x000000ff0900720c */ /* 0x000fe20003f85270 */
[----:B------:R-:W-:Y:S01]  /*0810*/  NOP ;  /* 0x0000000000007918 */ /* 0x000fe20000000000 */
[----:B------:R-:W-:Y:S01]  /*0820*/  UMOV UR38, 0x1 ;  /* 0x0000000100267882 */ /* 0x000fe20000000000 */
[----:B------:R-:W-:Y:S01]  /*0830*/  BSSY B6, `(.L_x_7) ;  /* 0x0000928000067945 */ /* 0x000fe20003800000 */
[----:B------:R-:W3:Y:S08]  /*0840*/  @P6 LDC R17, c[0x0][0x10] ;  /* 0x00000400ff116b82 */ /* 0x000ef00000000800 */
[----:B------:R-:W4:Y:S01]  /*0850*/  @!P6 LDC R7, c[0x0][0xc] ;  /* 0x00000300ff07eb82 */ /* 0x000f220000000800 */
[----:B-----5:R-:W-:-:S02]  /*0860*/  ISETP.NE.OR P1, PT, R11, RZ, !P0 ;  /* 0x000000ff0b00720c */ /* 0x020fc40004725670 */
[----:B------:R-:W-:Y:S02]  /*0870*/  @P6 MOV R11, RZ ;  /* 0x000000ff000b6202 */ /* 0x000fe40000000f00 */
[----:B------:R-:W-:-:S04]  /*0880*/  ISETP.EQ.OR P0, PT, R0, 0x3, !P3 ;  /* 0x000000030000780c */ /* 0x000fc80005f02670 */
[----:B------:R-:W-:Y:S01]  /*0890*/  ISETP.EQ.AND P0, PT, R9, RZ, P0 ;  /* 0x000000ff0900720c */ /* 0x000fe20000702270 */
[----:B--2---:R-:W-:-:S04]  /*08a0*/  @P6 IMAD.MOV.U32 R10, RZ, RZ, R6 ;  /* 0x000000ffff0a6224 */ /* 0x004fc800078e0006 */
[----:B------:R-:W-:Y:S01]  /*08b0*/  VOTEU.ALL UP0, P1 ;  /* 0x00000000003f7886 */ /* 0x000fe20000800000 */
[----:B------:R-:W-:Y:S01]  /*08c0*/  VOTEU.ALL UP1, P1 ;  /* 0x00000000003f7886 */ /* 0x000fe20000820000 */
[----:B------:R-:W-:Y:S01]  /*08d0*/  SEL R22, RZ, 0x1, !P0 ;  /* 0x00000001ff167807 */ /* 0x000fe20004000000 */
[----:B---3--:R-:W-:Y:S02]  /*08e0*/  @P6 IMAD.WIDE.U32 R16, R8, R17, R10 ;  /* 0x0000001108106225 */ /* 0x008fe400078e000a */
[----:B------:R-:W-:Y:S01]  /*08f0*/  @!UP0 UMOV UR6, 0x400 ;  /* 0x0000040000068882 */ /* 0x000fe20000000000 */
[----:B------:R-:W-:-:S04]  /*0900*/  @!UP0 UIADD3 UR4, -UR4, 0x100000, URZ ;  /* 0x0010000004048890 */ /* 0x000fc8000fffe13f */
[----:B------:R-:W-:Y:S02]  /*0910*/  @!UP0 USHF.L.U32 UR5, UR4, 0xb, URZ ;  /* 0x0000000b04058899 */ /* 0x000fe4000800063f */
[----:B------:R-:W-:Y:S01]  /*0920*/  @!UP0 USHF.L.U32 UR4, UR4, 0x1, URZ ;  /* 0x0000000104048899 */ /* 0x000fe2000800063f */
[----:B------:R-:W-:Y:S01]  /*0930*/  @P6 IMAD.MOV.U32 R11, RZ, RZ, RZ ;  /* 0x000000ffff0b6224 */ /* 0x000fe200078e00ff */
[----:B-1----:R-:W-:Y:S01]  /*0940*/  @!UP0 ULEA UR8, UR37, UR6, 0x18 ;  /* 0x0000000625088291 */ /* 0x002fe2000f8ec03f */
[----:B------:R-:W-:Y:S01]  /*0950*/  @!P6 IMAD.MOV.U32 R10, RZ, RZ, R6 ;  /* 0x000000ffff0ae224 */ /* 0x000fe200078e0006 */
[----:B------:R-:W-:Y:S01]  /*0960*/  VOTEU.ALL UP0, P1 ;  /* 0x00000000003f7886 */ /* 0x000fe20000800000 */
[----:B------:R-:W-:Y:S01]  /*0970*/  ULDC UR6, c[0x0][0xc] ;  /* 0x0000030000067ab9 */ /* 0x000fe20000000800 */
[----:B------:R-:W-:Y:S01]  /*0980*/  ULDC UR7, c[0x0][0x10] ;  /* 0x0000040000077ab9 */ /* 0x000fe20000000800 */
[----:B------:R-:W-:Y:S01]  /*0990*/  @P6 IMAD.IADD R17, R17, 0x1, R11 ;  /* 0x0000000111116824 */ /* 0x000fe200078e020b */
[----:B------:R-:W-:Y:S01]  /*09a0*/  ISETP.EQ.AND P1, PT, R0, 0x2, !P4 ;  /* 0x000000020000780c */ /* 0x000fe20006722270 */
[----:B------:R-:W-:-:S02]  /*09b0*/  VIADD R11, R9, 0xffffffff ;  /* 0xffffffff090b7836 */ /* 0x000fc40000000000 */
[----:B------:R-:W-:Y:S01]  /*09c0*/  IMAD.MOV.U32 R9, RZ, RZ, RZ ;  /* 0x000000ffff097224 */ /* 0x000fe200078e00ff */
[----:B------:R-:W-:Y:S01]  /*09d0*/  SEL R19, RZ, 0x1, !P1 ;  /* 0x00000001ff137807 */ /* 0x000fe20004800000 */
[----:B------:R-:W1:Y:S02]  /*09e0*/  FENCE.VIEW.ASYNC.S ;  /* 0x00000000000073c6 */ /* 0x000e640000000000 */
[----:B-1----:R-:W1:Y:S01]  /*09f0*/  @!UP0 SYNCS.EXCH.64 URZ, [UR8+0x80], UR4 ;  /* 0x00008004083f85b2 */ /* 0x002e620008000100 */
[----:B----4-:R-:W-:Y:S01]  /*0a00*/  @!P6 IMAD.WIDE.U32 R6, R7, R10, R8 ;  /* 0x0000000a0706e225 */ /* 0x010fe200078e0008 */
[----:B------:R-:W-:-:S03]  /*0a10*/  ISETP.GE.U32.AND P5, PT, R11, 0x2, PT ;  /* 0x000000020b00780c */ /* 0x000fc60003fa6070 */
[----:B------:R-:W-:Y:S01]  /*0a20*/  @!P6 IMAD.MOV.U32 R16, RZ, RZ, R6 ;  /* 0x000000ffff10e224 */ /* 0x000fe200078e0006 */
[----:B------:R-:W-:Y:S01]  /*0a30*/  SEL R19, R19, 0x2, P5 ;  /* 0x0000000213137807 */ /* 0x000fe20002800000 */
[----:B------:R-:W-:Y:S01]  /*0a40*/  @!P6 IMAD.MOV.U32 R17, RZ, RZ, R7 ;  /* 0x000000ffff11e224 */ /* 0x000fe200078e0007 */
[----:B------:R-:W-:Y:S01]  /*0a50*/  SEL R22, R22, 0x2, P5 ;  /* 0x0000000216167807 */ /* 0x000fe20002800000 */
[----:B------:R2:W1:Y:S01]  /*0a60*/  @!UP1 SYNCS.EXCH.64 URZ, [UR8+0x88], UR4 ;  /* 0x00008804083f95b2 */ /* 0x0004620008000100 */
[----:B------:R-:W-:Y:S01]  /*0a70*/  NOP ;  /* 0x0000000000007918 */ /* 0x000fe20000000000 */
[----:B--2---:R-:W-:-:S03]  /*0a80*/  UIMAD.WIDE.U32 UR4, UR6, UR7, URZ ;  /* 0x00000007060472a5 */ /* 0x004fc6000f8e003f */
[----:B------:R-:W-:Y:S02]  /*0a90*/  ULDC UR6, c[0x0][0x14] ;  /* 0x0000050000067ab9 */ /* 0x000fe40000000800 */
[----:B------:R-:W-:Y:S02]  /*0aa0*/  UIMAD.WIDE.U32 UR40, UR4, UR6, URZ ;  /* 0x00000006042872a5 */ /* 0x000fe4000f8e003f */
[----:B------:R-:W-:-:S04]  /*0ab0*/  UIMAD UR39, UR5, UR6, URZ ;  /* 0x00000006052772a4 */ /* 0x000fc8000f8e023f */
[----:B------:R-:W-:Y:S01]  /*0ac0*/  UIADD3 UR39, UR41, UR39, URZ ;  /* 0x0000002729277290 */ /* 0x000fe2000fffe03f */
[----:B-1----:R-:W-:Y:S06]  /*0ad0*/  BAR.SYNC.DEFER_BLOCKING 0x0 ;  /* 0x0000000000007b1d */ /* 0x002fec0000010000 */
[----:B------:R-:W-:Y:S05]  /*0ae0*/  @!P4 BRA `(.L_x_8) ;  /* 0x000000600074c947 */ /* 0x000fea0003800000 */
[----:B------:R-:W-:-:S13]  /*0af0*/  ISETP.GT.U32.AND P0, PT, R11, 0x1, PT ;  /* 0x000000010b00780c */ /* 0x000fda0003f04070 */
[----:B------:R-:W-:Y:S05]  /*0b00*/  @P0 BRA `(.L_x_9) ;  /* 0x0000008c00e80947 */ /* 0x000fea0003800000 */
[----:B------:R-:W-:Y:S01]  /*0b10*/  ULDC.64 UR4, c[0x0][0x8f8] ;  /* 0x00023e0000047ab9 */ /* 0x000fe20000000a00 */
[----:B------:R-:W-:Y:S01]  /*0b20*/  UMOV UR47, 0xffffffff ;  /* 0xffffffff002f7882 */ /* 0x000fe20000000000 */
[----:B------:R-:W-:Y:S01]  /*0b30*/  ISETP.GE.U32.AND P0, PT, R16, UR4, PT ;  /* 0x0000000410007c0c */ /* 0x000fe2000bf06070 */
[----:B------:R-:W-:Y:S01]  /*0b40*/  IMAD.MOV.U32 R156, RZ, RZ, -0x1 ;  /* 0xffffffffff9c7424 */ /* 0x000fe200078e00ff */
[----:B------:R-:W-:Y:S02]  /*0b50*/  PRMT R152, RZ, 0x7610, R152 ;  /* 0x00007610ff987816 */ /* 0x000fe40000000098 */
[----:B------:R-:W-:Y:S02]  /*0b60*/  ISETP.GE.U32.AND.EX P0, PT, R17, UR5, PT, P0 ;  /* 0x0000000511007c0c */ /* 0x000fe4000bf06100 */
[----:B------:R-:W-:Y:S02]  /*0b70*/  MOV R23, 0xffffffff ;  /* 0xffffffff00177802 */ /* 0x000fe40000000f00 */
[----:B------:R-:W-:-:S09]  /*0b80*/  PRMT R0, RZ, 0x7610, R0 ;  /* 0x00007610ff007816 */ /* 0x000fd20000000000 */
[----:B------:R-:W-:Y:S05]  /*0b90*/  @P0 BRA `(.L_x_10) ;  /* 0x0000000400580947 */ /* 0x000fea0003800000 */
[----:B------:R-:W1:Y:S01]  /*0ba0*/  LDC.64 R14, c[0x0][0x8d0] ;  /* 0x00023400ff0e7b82 */ /* 0x000e620000000a00 */
[----:B------:R-:W-:Y:S02]  /*0bb0*/  IMAD.MOV.U32 R4, RZ, RZ, R16 ;  /* 0x000000ffff047224 */ /* 0x000fe400078e0010 */
[----:B------:R-:W-:-:S05]  /*0bc0*/  IMAD.MOV.U32 R5, RZ, RZ, R17 ;  /* 0x000000ffff057224 */ /* 0x000fca00078e0011 */
[----:B------:R-:W2:Y:S08]  /*0bd0*/  LDC R0, c[0x0][0x8d8] ;  /* 0x00023600ff007b82 */ /* 0x000eb00000000800 */
[----:B------:R-:W3:Y:S01]  /*0be0*/  LDC.64 R20, c[0x0][0x8c8] ;  /* 0x00023200ff147b82 */ /* 0x000ee20000000a00 */
[----:B-1----:R-:W-:-:S04]  /*0bf0*/  ISETP.NE.U32.AND P0, PT, R14, RZ, PT ;  /* 0x000000ff0e00720c */ /* 0x002fc80003f05070 */
[----:B------:R-:W-:-:S13]  /*0c00*/  ISETP.NE.AND.EX P0, PT, R15, RZ, PT, P0 ;  /* 0x000000ff0f00720c */ /* 0x000fda0003f05300 */
[----:B--23--:R-:W-:Y:S05]  /*0c10*/  @!P0 BRA `(.L_x_11) ;  /* 0x0000000000288947 */ /* 0x00cfea0003800000 */
[----:B------:R-:W1:Y:S02]  /*0c20*/  LDC R3, c[0x0][0x8dc] ;  /* 0x00023700ff037b82 */ /* 0x000e640000000800 */
[----:B-1----:R-:W-:-:S05]  /*0c30*/  IADD3 R3, P0, R16, R3, RZ ;  /* 0x0000000310037210 */ /* 0x002fca0007f1e0ff */
[----:B------:R-:W-:-:S04]  /*0c40*/  IMAD.X R11, RZ, RZ, R17, P0 ;  /* 0x000000ffff0b7224 */ /* 0x000fc800000e0611 */
[----:B------:R-:W-:-:S04]  /*0c50*/  IMAD.WIDE.U32 R4, R11, R14, RZ ;  /* 0x0000000e0b047225 */ /* 0x000fc800078e00ff */
[----:B------:R-:W-:-:S04]  /*0c60*/  IMAD.WIDE.U32 R6, P0, R3, R15, R4 ;  /* 0x0000000f03067225 */ /* 0x000fc80007800004 */
[----:B------:R-:W-:-:S04]  /*0c70*/  IMAD.WIDE.U32 R4, R3, R14, RZ ;  /* 0x0000000e03047225 */ /* 0x000fc800078e00ff */
[----:B------:R-:W-:Y:S01]  /*0c80*/  IMAD.X R13, RZ, RZ, RZ, P0 ;  /* 0x000000ffff0d7224 */ /* 0x000fe200000e06ff */
[----:B------:R-:W-:Y:S01]  /*0c90*/  IADD3 RZ, P0, R5, R6, RZ ;  /* 0x0000000605ff7210 */ /* 0x000fe20007f1e0ff */
[----:B------:R-:W-:-:S04]  /*0ca0*/  IMAD.MOV.U32 R12, RZ, RZ, R7 ;  /* 0x000000ffff0c7224 */ /* 0x000fc800078e0007 */
[----:B------:R-:W-:-:S08]  /*0cb0*/  IMAD.WIDE.U32.X R4, R11, R15, R12, P0 ;  /* 0x0000000f0b047225 */ /* 0x000fd000000e040c */
.L_x_11:
[-CC-:B------:R-:W-:Y:S01]  /*0cc0*/  SHF.R.U64 R27, R4, R0.reuse, R5.reuse ;  /* 0x00000000041b7219 */ /* 0x180fe20000001205 */
[----:B------:R-:W1:Y:S01]  /*0cd0*/  LDC.64 R24, c[0x0][0x8e8] ;  /* 0x00023a00ff187b82 */ /* 0x000e620000000a00 */
[----:B------:R-:W-:Y:S01]  /*0ce0*/  SHF.R.U32.HI R0, RZ, R0, R5 ;  /* 0x00000000ff007219 */ /* 0x000fe20000011605 */
[----:B------:R-:W-:Y:S01]  /*0cf0*/  ULDC UR4, c[0x0][0x150] ;  /* 0x0000540000047ab9 */ /* 0x000fe20000000800 */
[----:B------:R-:W-:-:S05]  /*0d00*/  IADD3 R3, P0, RZ, -R27, RZ ;  /* 0x8000001bff037210 */ /* 0x000fca0007f1e0ff */
[----:B------:R-:W-:Y:S01]  /*0d10*/  IMAD.X R5, RZ, RZ, ~R0, P0 ;  /* 0x000000ffff057224 */ /* 0x000fe200000e0e00 */
[----:B------:R-:W2:Y:S03]  /*0d20*/  LDC R6, c[0x0][0x8c0] ;  /* 0x00023000ff067b82 */ /* 0x000ea60000000800 */
[-C--:B------:R-:W-:Y:S02]  /*0d30*/  IMAD R0, R5, R20.reuse, RZ ;  /* 0x0000001405007224 */ /* 0x080fe400078e02ff */
[----:B------:R-:W-:-:S03]  /*0d40*/  IMAD.WIDE.U32 R4, R3, R20, R16 ;  /* 0x0000001403047225 */ /* 0x000fc600078e0010 */
[----:B------:R-:W3:Y:S01]  /*0d50*/  LDC R14, c[0x0][0x8b0] ;  /* 0x00022c00ff0e7b82 */ /* 0x000ee20000000800 */
[----:B------:R-:W-:Y:S01]  /*0d60*/  IMAD R3, R3, R21, R0 ;  /* 0x0000001503037224 */ /* 0x000fe200078e0200 */
[----:B------:R-:W-:-:S04]  /*0d70*/  I2FP.F32.U32 R0, R8 ;  /* 0x0000000800007245 */ /* 0x000fc80000201000 */
[----:B------:R-:W-:Y:S01]  /*0d80*/  IADD3 R5, R5, R3, RZ ;  /* 0x0000000305057210 */ /* 0x000fe20007ffe0ff */
[----:B------:R-:W-:Y:S01]  /*0d90*/  FMUL R0, R0, UR4 ;  /* 0x0000000400007c20 */ /* 0x000fe20008400000 */
[----:B------:R-:W4:Y:S01]  /*0da0*/  LDC R3, c[0x0][0x144] ;  /* 0x00005100ff037b82 */ /* 0x000f220000000800 */
[----:B-1----:R-:W-:Y:S01]  /*0db0*/  ISETP.NE.U32.AND P0, PT, R24, RZ, PT ;  /* 0x000000ff1800720c */ /* 0x002fe20003f05070 */
[----:B------:R-:W-:-:S03]  /*0dc0*/  ULDC UR4, c[0x0][0x154] ;  /* 0x0000550000047ab9 */ /* 0x000fc60000000800 */
[----:B------:R-:W1:Y:S01]  /*0dd0*/  F2I.U32.TRUNC.NTZ R0, R0 ;  /* 0x0000000000007305 */ /* 0x000e62000020f000 */
[----:B------:R-:W-:Y:S02]  /*0de0*/  ISETP.NE.AND.EX P0, PT, R25, RZ, PT, P0 ;  /* 0x000000ff1900720c */ /* 0x000fe40003f05300 */
[----:B------:R-:W4:Y:S01]  /*0df0*/  LDC R13, c[0x0][0x148] ;  /* 0x00005200ff0d7b82 */ /* 0x000f220000000800 */
[-CC-:B--2---:R-:W-:Y:S02]  /*0e00*/  SHF.R.U64 R12, R4, R6.reuse, R5.reuse ;  /* 0x00000006040c7219 */ /* 0x184fe40000001205 */
[----:B------:R-:W-:Y:S01]  /*0e10*/  SHF.R.U32.HI R5, RZ, R6, R5 ;  /* 0x00000006ff057219 */ /* 0x000fe20000011605 */
[----:B------:R-:W-:Y:S01]  /*0e20*/  IMAD.MOV.U32 R6, RZ, RZ, -0x1 ;  /* 0xffffffffff067424 */ /* 0x000fe200078e00ff */
[----:B------:R-:W-:-:S03]  /*0e30*/  I2FP.F32.U32 R4, R10 ;  /* 0x0000000a00047245 */ /* 0x000fc60000201000 */
[----:B------:R-:W2:Y:S01]  /*0e40*/  LDC R20, c[0x0][0x8a8] ;  /* 0x00022a00ff147b82 */ /* 0x000ea20000000800 */
[-CC-:B---3--:R-:W-:Y:S01]  /*0e50*/  SHF.R.U64 R28, R12, R14.reuse, R5.reuse ;  /* 0x0000000e0c1c7219 */ /* 0x188fe20000001205 */
[----:B------:R-:W-:Y:S01]  /*0e60*/  FMUL R4, R4, UR4 ;  /* 0x0000000404047c20 */ /* 0x000fe20008400000 */
[----:B------:R-:W-:Y:S01]  /*0e70*/  SHF.R.U32.HI R5, RZ, R14, R5 ;  /* 0x0000000eff057219 */ /* 0x000fe20000011605 */
[----:B-1----:R-:W-:Y:S01]  /*0e80*/  IMAD.MOV R0, RZ, RZ, -R0 ;  /* 0x000000ffff007224 */ /* 0x002fe200078e0a00 */
[----:B------:R-:W-:Y:S01]  /*0e90*/  ULDC UR4, c[0x0][0x900] ;  /* 0x0002400000047ab9 */ /* 0x000fe20000000800 */
[----:B------:R1:W3:Y:S01]  /*0ea0*/  F2I.U32.TRUNC.NTZ R11, R4 ;  /* 0x00000004000b7305 */ /* 0x0002e2000020f000 */
[--C-:B------:R-:W-:Y:S01]  /*0eb0*/  SHF.R.U64 R14, R28, UR4, R5.reuse ;  /* 0x000000041c0e7c19 */ /* 0x100fe20008001205 */
[----:B------:R-:W2:Y:S01]  /*0ec0*/  LDC R21, c[0x0][0x8f0] ;  /* 0x00023c00ff157b82 */ /* 0x000ea20000000800 */
[----:B----4-:R-:W-:Y:S01]  /*0ed0*/  IMAD R0, R3, R0, R8 ;  /* 0x0000000003007224 */ /* 0x010fe200078e0208 */
[----:B------:R-:W-:-:S02]  /*0ee0*/  SHF.R.U32.HI R5, RZ, UR4, R5 ;  /* 0x00000004ff057c19 */ /* 0x000fc40008011605 */
[----:B------:R-:W-:Y:S01]  /*0ef0*/  SHF.L.U32 R3, R6, UR4, RZ ;  /* 0x0000000406037c19 */ /* 0x000fe200080006ff */
[----:B-1----:R-:W-:-:S03]  /*0f00*/  IMAD.MOV.U32 R4, RZ, RZ, R14 ;  /* 0x000000ffff047224 */ /* 0x002fc600078e000e */
[----:B------:R-:W1:Y:S08]  /*0f10*/  LDC R23, c[0x0][0x8e0] ;  /* 0x00023800ff177b82 */ /* 0x000e700000000800 */
[----:B------:R-:W4:Y:S01]  /*0f20*/  LDC R26, c[0x0][0x8b8] ;  /* 0x00022e00ff1a7b82 */ /* 0x000f220000000800 */
[----:B---3--:R-:W-:Y:S05]  /*0f30*/  @!P0 BRA `(.L_x_12) ;  /* 0x0000000000288947 */ /* 0x008fea0003800000 */
[----:B------:R-:W3:Y:S02]  /*0f40*/  LDC R9, c[0x0][0x8f4] ;  /* 0x00023d00ff097b82 */ /* 0x000ee40000000800 */
[----:B---3--:R-:W-:-:S05]  /*0f50*/  IADD3 R9, P0, R14, R9, RZ ;  /* 0x000000090e097210 */ /* 0x008fca0007f1e0ff */
        /* <DEDUP_REMOVED lines=8> */
.L_x_12:
[----:B------:R-:W-:Y:S01]  /*0fe0*/  LOP3.LUT R3, RZ, R3, RZ, 0x33, !PT ;  /* 0x00000003ff037212 */ /* 0x000fe200078e33ff */
[----:B------:R-:W-:Y:S01]  /*0ff0*/  USHF.L.U32 UR4, UR38, UR4, URZ ;  /* 0x0000000426047299 */ /* 0x000fe2000800063f */
[----:B--2---:R-:W-:Y:S01]  /*1000*/  SHF.R.U64 R4, R4, R21, R5 ;  /* 0x0000001504047219 */ /* 0x004fe20000001205 */
[----:B------:R-:W-:Y:S01]  /*1010*/  IMAD.MOV R11, RZ, RZ, -R11 ;  /* 0x000000ffff0b7224 */ /* 0x000fe200078e0a0b */
[----:B------:R-:W-:Y:S02]  /*1020*/  LOP3.LUT R3, R28, R3, RZ, 0xc0, !PT ;  /* 0x000000031c037212 */ /* 0x000fe400078ec0ff */
[----:B------:R-:W-:Y:S01]  /*1030*/  IADD3 R5, R20, -0x1, RZ ;  /* 0xffffffff14057810 */ /* 0x000fe20007ffe0ff */
[----:B------:R-:W-:Y:S01]  /*1040*/  IMAD.MOV R6, RZ, RZ, -R4 ;  /* 0x000000ffff067224 */ /* 0x000fe200078e0a04 */
[----:B------:R-:W-:Y:S01]  /*1050*/  R2UR UR47, R27 ;  /* 0x000000001b2f72ca */ /* 0x000fe200000e0000 */
[----:B------:R-:W-:Y:S01]  /*1060*/  IMAD R7, R4, UR4, R3 ;  /* 0x0000000404077c24 */ /* 0x000fe2000f8e0203 */
[----:B------:R-:W-:Y:S01]  /*1070*/  LOP3.LUT R5, R12, R5, RZ, 0xc0, !PT ;  /* 0x000000050c057212 */ /* 0x000fe200078ec0ff */
[----:B------:R-:W-:-:S02]  /*1080*/  @P6 IMAD R0, R13, R11, R10 ;  /* 0x0000000b0d006224 */ /* 0x000fc400078e020a */
[----:B-1----:R-:W-:Y:S02]  /*1090*/  IMAD R3, R6, R23, R14 ;  /* 0x0000001706037224 */ /* 0x002fe400078e020e */
[----:B----4-:R-:W-:Y:S02]  /*10a0*/  IMAD R0, R7, R26, R0 ;  /* 0x0000001a07007224 */ /* 0x010fe400078e0200 */
[----:B------:R-:W-:Y:S02]  /*10b0*/  IMAD R3, R3, R20, R5 ;  /* 0x0000001403037224 */ /* 0x000fe400078e0205 */
[----:B------:R-:W-:-:S03]  /*10c0*/  IMAD.MOV.U32 R4, RZ, RZ, 0x1 ;  /* 0x00000001ff047424 */ /* 0x000fc600078e00ff */
[----:B------:R-:W-:Y:S02]  /*10d0*/  SEL R156, R3, R0, !P6 ;  /* 0x00000000039c7207 */ /* 0x000fe40007000000 */
[----:B------:R-:W-:Y:S02]  /*10e0*/  SEL R23, R0, R3, !P6 ;  /* 0x0000000300177207 */ /* 0x000fe40007000000 */
[----:B------:R-:W-:-:S07]  /*10f0*/  PRMT R0, R4, 0x7610, R0 ;  /* 0x0000761004007816 */ /* 0x000fce0000000000 */
.L_x_10:
[----:B------:R-:W-:-:S08]  /*1100*/  NOP ;  /* 0x0000000000007918 */ /* 0x000fd00000000000 */
[----:B------:R-:W1:Y:S02]  /*1110*/  USETMAXREG.TRY_ALLOC.CTAPOOL UP0, 0xe8 ;  /* 0x000000e8000079c8 */ /* 0x000e640008000600 */
[----:B-1----:R-:W-:-:S13]  /*1120*/  PLOP3.LUT P0, PT, PT, PT, UP0, 0x80, 0x0 ;  /* 0x000000000000781c */ /* 0x002fda0003f0f008 */
[----:B------:R-:W-:Y:S05]  /*1130*/  @!P0 BRA `(.L_x_10) ;  /* 0xfffffffc00f08947 */ /* 0x000fea000383ffff */
[----:B------:R-:W-:Y:S02]  /*1140*/  ULDC.64 UR4, c[0x0][0x590] ;  /* 0x0001640000047ab9 */ /* 0x000fe40000000a00 */
[----:B------:R-:W-:Y:S02]  /*1150*/  IMAD.U32 R161, RZ, RZ, UR4 ;  /* 0x00000004ffa17e24 */ /* 0x000fe4000f8e00ff */
[----:B------:R-:W-:-:S03]  /*1160*/  IMAD.U32 R163, RZ, RZ, UR5 ;  /* 0x00000005ffa37e24 */ /* 0x000fc6000f8e00ff */
[----:B------:R-:W-:-:S04]  /*1170*/  ISETP.NE.U32.AND P1, PT, R161, RZ, PT ;  /* 0x000000ffa100720c */ /* 0x000fc80003f25070 */
[----:B------:R-:W-:-:S13]  /*1180*/  ISETP.NE.AND.EX P0, PT, R163, RZ, PT, P1 ;  /* 0x000000ffa300720c */ /* 0x000fda0003f05310 */
[----:B------:R-:W-:Y:S05]  /*1190*/  @P0 BRA `(.L_x_13) ;  /* 0x00000000002c0947 */ /* 0x000fea0003800000 */
[----:B------:R-:W-:Y:S02]  /*11a0*/  ULDC.64 UR4, c[0x0][0x588] ;  /* 0x0001620000047ab9 */ /* 0x000fe40000000a00 */
[----:B------:R-:W-:-:S04]  /*11b0*/  ISETP.NE.U32.AND P0, PT, RZ, UR4, PT ;  /* 0x00000004ff007c0c */ /* 0x000fc8000bf05070 */
[----:B------:R-:W-:-:S13]  /*11c0*/  ISETP.NE.AND.EX P0, PT, RZ, UR5, PT, P0 ;  /* 0x00000005ff007c0c */ /* 0x000fda000bf05300 */
[----:B------:R-:W-:Y:S05]  /*11d0*/  @!P0 BRA `(.L_x_14) ;  /* 0x0000000000108947 */ /* 0x000fea0003800000 */
[----:B------:R-:W1:Y:S02]  /*11e0*/  LDC.64 R4, c[0x0][0x588] ;  /* 0x00016200ff047b82 */ /* 0x000e640000000a00 */
[----:B-1----:R1:W5:Y:S01]  /*11f0*/  LDG.E R155, desc[UR42][R4.64] ;  /* 0x0000002a049b7981 */ /* 0x002362000c1e1900 */
[----:B------:R-:W-:Y:S01]  /*1200*/  IMAD.MOV.U32 R152, RZ, RZ, 0x1 ;  /* 0x00000001ff987424 */ /* 0x000fe200078e00ff */
[----:B------:R-:W-:Y:S06]  /*1210*/  BRA `(.L_x_13) ;  /* 0x00000000000c7947 */ /* 0x000fec0003800000 */
.L_x_14:
[----:B------:R-:W-:Y:S01]  /*1220*/  ULDC UR4, c[0x0][0x580] ;  /* 0x0001600000047ab9 */ /* 0x000fe20000000800 */
[----:B------:R-:W-:Y:S02]  /*1230*/  IMAD.MOV.U32 R152, RZ, RZ, 0x1 ;  /* 0x00000001ff987424 */ /* 0x000fe400078e00ff */
[----:B------:R-:W-:-:S07]  /*1240*/  IMAD.U32 R155, RZ, RZ, UR4 ;  /* 0x00000004ff9b7e24 */ /* 0x000fce000f8e00ff */
.L_x_13:
[----:B------:R-:W-:Y:S02]  /*1250*/  ULDC.64 UR4, c[0x0][0x5b0] ;  /* 0x00016c0000047ab9 */ /* 0x000fe40000000a00 */
[----:B------:R-:W-:-:S04]  /*1260*/  ISETP.NE.U32.AND P0, PT, RZ, UR4, PT ;  /* 0x00000004ff007c0c */ /* 0x000fc8000bf05070 */
[----:B------:R-:W-:-:S13]  /*1270*/  ISETP.NE.AND.EX P0, PT, RZ, UR5, PT, P0 ;  /* 0x00000005ff007c0c */ /* 0x000fda000bf05300 */
[----:B------:R-:W-:Y:S05]  /*1280*/  @P0 BRA `(.L_x_15) ;  /* 0x0000000000240947 */ /* 0x000fea0003800000 */
[----:B------:R-:W-:Y:S02]  /*1290*/  ULDC.64 UR4, c[0x0][0x5a8] ;  /* 0x00016a0000047ab9 */ /* 0x000fe40000000a00 */
[----:B------:R-:W-:-:S04]  /*12a0*/  ISETP.NE.U32.AND P0, PT, RZ, UR4, PT ;  /* 0x00000004ff007c0c */ /* 0x000fc8000bf05070 */
[----:B------:R-:W-:-:S13]  /*12b0*/  ISETP.NE.AND.EX P0, PT, RZ, UR5, PT, P0 ;  /* 0x00000005ff007c0c */ /* 0x000fda000bf05300 */
[----:B------:R-:W-:Y:S05]  /*12c0*/  @!P0 BRA `(.L_x_16) ;  /* 0x00000000000c8947 */ /* 0x000fea0003800000 */
[----:B-1----:R-:W1:Y:S02]  /*12d0*/  LDC.64 R4, c[0x0][0x5a8] ;  /* 0x00016a00ff047b82 */ /* 0x002e640000000a00 */
[----:B-1----:R2:W5:Y:S01]  /*12e0*/  LDG.E R154, desc[UR42][R4.64] ;  /* 0x0000002a049a7981 */ /* 0x002562000c1e1900 */
[----:B------:R-:W-:Y:S05]  /*12f0*/  BRA `(.L_x_15) ;  /* 0x0000000000087947 */ /* 0x000fea0003800000 */
.L_x_16:
[----:B------:R-:W-:Y:S02]  /*1300*/  ULDC UR4, c[0x0][0x5a0] ;  /* 0x0001680000047ab9 */ /* 0x000fe40000000800 */
[----:B------:R-:W-:-:S07]  /*1310*/  MOV R154, UR4 ;  /* 0x00000004009a7c02 */ /* 0x000fce0008000f00 */
.L_x_15:
[----:B------:R-:W-:Y:S01]  /*1320*/  LOP3.LUT P2, RZ, R0, 0xff, RZ, 0xc0, !PT ;  /* 0x000000ff00ff7812 */ /* 0x000fe2000784c0ff */
[----:B------:R-:W-:Y:S01]  /*1330*/  UMOV UR36, URZ ;  /* 0x0000003f00247c82 */ /* 0x000fe20008000000 */
[----:B------:R-:W-:-:S11]  /*1340*/  PLOP3.LUT P0, PT, PT, PT, PT, 0x80, 0x0 ;  /* 0x000000000000781c */ /* 0x000fd60003f0f070 */
[----:B------:R-:W-:Y:S05]  /*1350*/  @!P2 BRA `(.L_x_17) ;  /* 0x0000005400c0a947 */ /* 0x000fea0003800000 */
[----:B------:R-:W-:Y:S01]  /*1360*/  ULDC UR4, c[0x0][0x28c] ;  /* 0x0000a30000047ab9 */ /* 0x000fe20000000800 */
[----:B------:R-:W-:Y:S01]  /*1370*/  IMAD.MOV.U32 R153, RZ, RZ, 0x10 ;  /* 0x00000010ff997424 */ /* 0x000fe200078e00ff */
[----:B------:R-:W-:Y:S01]  /*1380*/  UIADD3 UR4, UR4, 0x3f, URZ ;  /* 0x0000003f04047890 */ /* 0x000fe2000fffe03f */
[----:B------:R-:W-:Y:S01]  /*1390*/  LOP3.LUT P0, RZ, R18, 0x4, RZ, 0xc0, !PT ;  /* 0x0000000412ff7812 */ /* 0x000fe2000780c0ff */
[----:B------:R-:W-:Y:S01]  /*13a0*/  ULDC.64 UR54, c[0x0][0x198] ;  /* 0x0000660000367ab9 */ /* 0x000fe20000000a00 */
[----:B------:R-:W-:Y:S01]  /*13b0*/  LOP3.LUT R158, R22, 0x1, RZ, 0xfc, !PT ;  /* 0x00000001169e7812 */ /* 0x000fe200078efcff */
[----:B------:R-:W-:Y:S01]  /*13c0*/  USHF.R.S32.HI UR5, URZ, 0x1f, UR4 ;  /* 0x0000001f3f057899 */ /* 0x000fe20008011404 */
[----:B------:R-:W-:Y:S01]  /*13d0*/  LOP3.LUT R157, R19, 0x1, RZ, 0xfc, !PT ;  /* 0x00000001139d7812 */ /* 0x000fe200078efcff */
[----:B------:R-:W-:Y:S01]  /*13e0*/  UMOV UR48, URZ ;  /* 0x0000003f00307c82 */ /* 0x000fe20008000000 */
[----:B------:R-:W-:Y:S01]  /*13f0*/  SEL R153, R153, 0xfffffff0, !P0 ;  /* 0xfffffff099997807 */ /* 0x000fe20004000000 */
[----:B------:R-:W-:Y:S01]  /*1400*/  ULEA.HI UR5, UR5, UR4, URZ, 0x6 ;  /* 0x0000000405057291 */ /* 0x000fe2000f8f303f */
[----:B------:R-:W-:Y:S01]  /*1410*/  UMOV UR49, URZ ;  /* 0x0000003f00317c82 */ /* 0x000fe20008000000 */
[----:B------:R-:W-:-:S02]  /*1420*/  UMOV UR50, URZ ;  /* 0x0000003f00327c82 */ /* 0x000fc40008000000 */
[----:B------:R-:W-:Y:S01]  /*1430*/  USHF.R.S32.HI UR51, URZ, 0x6, UR5 ;  /* 0x000000063f337899 */ /* 0x000fe20008011405 */
[----:B------:R-:W-:-:S11]  /*1440*/  UMOV UR36, URZ ;  /* 0x0000003f00247c82 */ /* 0x000fd60008000000 */
.L_x_135:
[----:B------:R-:W-:Y:S01]  /*1450*/  LOP3.LUT R0, R18, 0x80, RZ, 0xc0, !PT ;  /* 0x0000008012007812 */ /* 0x000fe200078ec0ff */
[----:B------:R-:W3:Y:S01]  /*1460*/  S2UR UR52, SR_CgaCtaId ;  /* 0x00000000003479c3 */ /* 0x000ee20000008800 */
[----:B------:R-:W-:Y:S02]  /*1470*/  UMOV UR53, 0x400 ;  /* 0x0000040000357882 */ /* 0x000fe40000000000 */
[----:B------:R-:W-:-:S06]  /*1480*/  SHF.R.U32.HI R0, RZ, 0x7, R0 ;  /* 0x00000007ff007819 */ /* 0x000fcc0000011600 */
[----:B------:R-:W4:Y:S01]  /*1490*/  SHFL.IDX PT, R0, R0, RZ, 0x1f ;  /* 0x00001fff00007589 */ /* 0x000f2200000e0000 */
[----:B---3--:R-:W-:Y:S01]  /*14a0*/  ULEA UR53, UR52, UR53, 0x18 ;  /* 0x0000003534357291 */ /* 0x008fe2000f8ec03f */
[----:B----4-:R-:W-:-:S13]  /*14b0*/  R2UR UR4, R0 ;  /* 0x00000000000472ca */ /* 0x010fda00000e0000 */
[----:B------:R-:W-:-:S04]  /*14c0*/  ULEA.HI UR5, UR4, UR4, URZ, 0x1 ;  /* 0x0000000404057291 */ /* 0x000fc8000f8f083f */
[----:B------:R-:W-:-:S04]  /*14d0*/  ULOP3.LUT UR5, UR5, 0x7fffe, URZ, 0xc0, !UPT ;  /* 0x0007fffe05057892 */ /* 0x000fc8000f8ec03f */
[----:B------:R-:W-:-:S03]  /*14e0*/  UIADD3 UR5, UR4, -UR5, URZ ;  /* 0x8000000504057290 */ /* 0x000fc6000fffe03f */
[----:B------:R-:W-:Y:S01]  /*14f0*/  ULDC UR4, c[0x0][0x28c] ;  /* 0x0000a30000047ab9 */ /* 0x000fe20000000800 */
[----:B------:R-:W-:Y:S01]  /*1500*/  ULEA UR5, UR5, UR53, 0xd ;  /* 0x0000003505057291 */ /* 0x000fe2000f8e683f */
[----:B------:R-:W-:-:S03]  /*1510*/  ISETP.LT.AND P0, PT, RZ, UR4, PT ;  /* 0x00000004ff007c0c */ /* 0x000fc6000bf01270 */
[----:B------:R-:W-:-:S04]  /*1520*/  UIADD3 UR5, UR5, 0x8400, URZ ;  /* 0x0000840005057890 */ /* 0x000fc8000fffe03f */
[----:B------:R-:W-:-:S04]  /*1530*/  USHF.R.U32.HI UR5, URZ, 0x4, UR5 ;  /* 0x000000043f057899 */ /* 0x000fc80008011605 */
[----:B------:R-:W-:Y:S02]  /*1540*/  ULOP3.LUT UR44, UR5, 0x3fff, URZ, 0xc0, !UPT ;  /* 0x00003fff052c7892 */ /* 0x000fe4000f8ec03f */
[----:B-12---:R-:W-:Y:S10]  /*1550*/  @P0 BRA `(.L_x_18) ;  /* 0x0000000000400947 */ /* 0x006ff40003800000 */
[----:B------:R-:W-:Y:S01]  /*1560*/  MOV R0, 0x0 ;  /* 0x0000000000007802 */ /* 0x000fe20000000f00 */
[----:B------:R-:W-:Y:S01]  /*1570*/  ULDC.64 UR4, c[0x4][0x70] ;  /* 0x01001c0000047ab9 */ /* 0x000fe20000000a00 */
[----:B------:R-:W-:Y:S01]  /*1580*/  ULDC.64 UR6, c[0x4][0x8] ;  /* 0x0100020000067ab9 */ /* 0x000fe20000000a00 */
[----:B-12---:R-:W-:Y:S01]  /*1590*/  IMAD.U32 R4, RZ, RZ, UR4 ;  /* 0x00000004ff047e24 */ /* 0x006fe2000f8e00ff */
[----:B------:R1:W2:Y:S01]  /*15a0*/  LDC.64 R14, c[0x4][R0] ;  /* 0x01000000000e7b82 */ /* 0x0002a20000000a00 */
[----:B------:R-:W-:Y:S01]  /*15b0*/  IMAD.U32 R5, RZ, RZ, UR5 ;  /* 0x00000005ff057e24 */ /* 0x000fe2000f8e00ff */
[----:B------:R-:W-:Y:S01]  /*15c0*/  ULDC.64 UR4, c[0x4][0x78] ;  /* 0x01001e0000047ab9 */ /* 0x000fe20000000a00 */
[----:B------:R-:W-:Y:S01]  /*15d0*/  IMAD.U32 R10, RZ, RZ, UR6 ;  /* 0x00000006ff0a7e24 */ /* 0x000fe2000f8e00ff */
[----:B------:R-:W-:Y:S01]  /*15e0*/  MOV R8, 0x1e1 ;  /* 0x000001e100087802 */ /* 0x000fe20000000f00 */
[----:B------:R-:W-:Y:S02]  /*15f0*/  IMAD.U32 R6, RZ, RZ, UR4 ;  /* 0x00000004ff067e24 */ /* 0x000fe4000f8e00ff */
[----:B------:R-:W-:-:S02]  /*1600*/  IMAD.U32 R7, RZ, RZ, UR5 ;  /* 0x00000005ff077e24 */ /* 0x000fc4000f8e00ff */
[----:B------:R-:W-:Y:S02]  /*1610*/  IMAD.U32 R11, RZ, RZ, UR7 ;  /* 0x00000007ff0b7e24 */ /* 0x000fe4000f8e00ff */
[----:B------:R-:W-:Y:S02]  /*1620*/  IMAD.MOV.U32 R12, RZ, RZ, 0x1 ;  /* 0x00000001ff0c7424 */ /* 0x000fe400078e00ff */
[----:B-1----:R-:W-:-:S07]  /*1630*/  IMAD.MOV.U32 R13, RZ, RZ, RZ ;  /* 0x000000ffff0d7224 */ /* 0x002fce00078e00ff */
[----:B------:R-:W-:-:S07]  /*1640*/  LEPC R20, `(.L_x_18) ;  /* 0x000000001014794e */ /* 0x000fce0000000000 */
[----:B--2--5:R-:W-:Y:S05]  /*1650*/  CALL.ABS.NOINC R14 ;  /* 0x000000000e007343 */ /* 0x024fea0003c00000 */
.L_x_18:
[----:B------:R-:W-:-:S13]  /*1660*/  ISETP.NE.AND P0, PT, R158, 0x3, PT ;  /* 0x000000039e00780c */ /* 0x000fda0003f05270 */
[----:B------:R-:W-:Y:S05]  /*1670*/  @!P0 BRA `(.L_x_19) ;  /* 0x0000000000048947 */ /* 0x000fea0003800000 */
[----:B------:R-:W-:Y:S01]  /*1680*/  BPT.TRAP 0x1 ;  /* 0x000000040000795c */ /* 0x000fe20000300000 */
.L_x_19:
[----:B------:R-:W-:Y:S02]  /*1690*/  IMAD.U32 R3, RZ, RZ, UR50 ;  /* 0x00000032ff037e24 */ /* 0x000fe4000f8e00ff */
[----:B------:R-:W-:-:S03]  /*16a0*/  IMAD.U32 R0, RZ, RZ, UR49 ;  /* 0x00000031ff007e24 */ /* 0x000fc6000f8e00ff */
[----:B------:R-:W-:Y:S02]  /*16b0*/  LEA R3, R3, UR53, 0x3 ;  /* 0x0000003503037c11 */ /* 0x000fe4000f8e18ff */
[----:B------:R-:W-:-:S04]  /*16c0*/  SHF.L.U32 R0, R0, 0x1f, RZ ;  /* 0x0000001f00007819 */ /* 0x000fc800000006ff */
[----:B------:R3:W4:Y:S01]  /*16d0*/  SYNCS.PHASECHK.TRANS64.TRYWAIT P1, [R3+URZ], R0 ;  /* 0x00000000030075a7 */ /* 0x000722000802017f */
[----:B------:R-:W-:Y:S05]  /*16e0*/  @!P0 BRA `(.L_x_20) ;  /* 0x0000000000048947 */ /* 0x000fea0003800000 */
[----:B------:R-:W-:Y:S01]  /*16f0*/  BPT.TRAP 0x1 ;  /* 0x000000040000795c */ /* 0x000fe20000300000 */
.L_x_20:
[----:B----4-:R-:W-:Y:S05]  /*1700*/  @P1 BRA `(.L_x_21) ;  /* 0x0000000000081947 */ /* 0x010fea0003800000 */
[----:B------:R-:W4:Y:S02]  /*1710*/  SYNCS.PHASECHK.TRANS64.TRYWAIT P1, [R3+URZ], R0 ;  /* 0x00000000030075a7 */ /* 0x000f24000802017f */
[----:B----4-:R-:W-:Y:S05]  /*1720*/  @!P1 BRA `(.L_x_22) ;  /* 0x0000008000e89947 */ /* 0x010fea0003800000 */
.L_x_21:
[----:B------:R-:W-:-:S04]  /*1730*/  UISETP.LT.AND UP0, UPT, UR51, 0x1, UPT ;  /* 0x000000013300788c */ /* 0x000fc8000bf01270 */
[----:B------:R-:W-:-:S06]  /*1740*/  USEL UR4, UR51, 0x1, UP0 ;  /* 0x0000000133047887 */ /* 0x000fcc0008000000 */
[----:B---34-:R-:W-:Y:S01]  /*1750*/  IMAD.U32 R0, RZ, RZ, UR4 ;  /* 0x00000004ff007e24 */ /* 0x018fe2000f8e00ff */
[----:B------:R-:W-:Y:S05]  /*1760*/  WARPSYNC.ALL ;  /* 0x0000000000007948 */ /* 0x000fea0003800000 */
[----:B------:R-:W-:-:S04]  /*1770*/  IADD3 R0, -R0, UR51, RZ ;  /* 0x0000003300007c10 */ /* 0x000fc8000fffe1ff */
[----:B------:R-:W-:Y:S01]  /*1780*/  ISETP.GE.AND P1, PT, R0, 0x1, PT ;  /* 0x000000010000780c */ /* 0x000fe20003f26270 */
[----:B------:R-:W-:Y:S01]  /*1790*/  UIADD3 UR4, UR53, 0x28400, URZ ;  /* 0x0002840035047890 */ /* 0x000fe2000fffe03f */
[----:B------:R-:W-:Y:S01]  /*17a0*/  WARPGROUP.ARRIVE ;  /* 0x00000000000079c5 */ /* 0x000fe20000000000 */
[----:B------:R-:W-:Y:S02]  /*17b0*/  ULOP3.LUT UR8, UR44, 0x10000, URZ, 0xfc, !UPT ;  /* 0x000100002c087892 */ /* 0x000fe4000f8efc3f */
[----:B------:R-:W-:Y:S02]  /*17c0*/  USHF.R.U32.HI UR4, URZ, 0x4, UR4 ;  /* 0x000000043f047899 */ /* 0x000fe40008011604 */
[----:B------:R-:W-:Y:S02]  /*17d0*/  ULEA UR10, UR50, UR8, 0xb ;  /* 0x00000008320a7291 */ /* 0x000fe4000f8e583f */
[----:B------:R-:W-:Y:S01]  /*17e0*/  ULOP3.LUT UR4, UR4, 0x3fff, URZ, 0xc0, !UPT ;  /* 0x00003fff04047892 */ /* 0x000fe2000f8ec03f */
[----:B------:R-:W-:Y:S01]  /*17f0*/  UMOV UR5, 0x40000040 ;  /* 0x4000004000057882 */ /* 0x000fe20000000000 */
[----:B------:R-:W-:-:S02]  /*1800*/  UMOV UR7, 0x40000040 ;  /* 0x4000004000077882 */ /* 0x000fc40000000000 */
[----:B------:R-:W-:-:S03]  /*1810*/  ULOP3.LUT UR9, UR4, 0x10000, URZ, 0xfc, !UPT ;  /* 0x0001000004097892 */ /* 0x000fc6000f8efc3f */
[----:B------:R-:W-:Y:S01]  /*1820*/  UMOV UR4, UR10 ;  /* 0x0000000a00047c82 */ /* 0x000fe20008000000 */
[----:B------:R-:W-:-:S07]  /*1830*/  ULEA UR11, UR50, UR9, 0xa ;  /* 0x00000009320b7291 */ /* 0x000fce000f8e503f */
[----:B------:R-:W-:Y:S02]  /*1840*/  UMOV UR6, UR11 ;  /* 0x0000000b00067c82 */ /* 0x000fe40008000000 */
[----:B------:R-:W-:Y:S01]  /*1850*/  HGMMA.64x128x16.F32.BF16 R88, gdesc[UR4], RZ, !UPT, gsb0 ;  /* 0x01e00000045879f0 */ /* 0x000fe2000c0018ff */
[----:B------:R-:W-:Y:S01]  /*1860*/  UIADD3 UR4, UR10, 0x400, URZ ;  /* 0x000004000a047890 */ /* 0x000fe2000fffe03f */
[----:B------:R-:W-:Y:S01]  /*1870*/  UMOV UR5, 0x40000040 ;  /* 0x4000004000057882 */ /* 0x000fe20000000000 */
[----:B------:R-:W-:Y:S02]  /*1880*/  WARPGROUP.DEPBAR.LE gsb0, 0x0 ;  /* 0x00008000000079c5 */ /* 0x000fe40000010000 */
[----:B------:R-:W-:-:S07]  /*1890*/  WARPGROUP.ARRIVE ;  /* 0x00000000000079c5 */ /* 0x000fce0000000000 */
[----:B------:R-:W-:Y:S01]  /*18a0*/  HGMMA.64x128x16.F32.BF16 R24, gdesc[UR4], RZ, !UPT, gsb0 ;  /* 0x01e00000041879f0 */ /* 0x000fe2000c0018ff */
[----:B------:R-:W-:Y:S02]  /*18b0*/  UIADD3 UR4, UR10, 0x2, URZ ;  /* 0x000000020a047890 */ /* 0x000fe4000fffe03f */
[----:B------:R-:W-:Y:S01]  /*18c0*/  UIADD3 UR6, UR11, 0x2, URZ ;  /* 0x000000020b067890 */ /* 0x000fe2000fffe03f */
[----:B------:R-:W-:Y:S01]  /*18d0*/  UMOV UR5, 0x40000040 ;  /* 0x4000004000057882 */ /* 0x000fe20000000000 */
[----:B------:R-:W-:Y:S01]  /*18e0*/  UMOV UR7, 0x40000040 ;  /* 0x4000004000077882 */ /* 0x000fe20000000000 */
[----:B------:R-:W-:Y:S02]  /*18f0*/  WARPGROUP.DEPBAR.LE gsb0, 0x0 ;  /* 0x00008000000079c5 */ /* 0x000fe40000010000 */
[----:B------:R-:W-:-:S06]  /*1900*/  WARPGROUP.ARRIVE ;  /* 0x00000000000079c5 */ /* 0x000fcc0000000000 */
[----:B------:R-:W-:Y:S01]  /*1910*/  HGMMA.64x128x16.F32.BF16 R88, gdesc[UR4], R88, gsb0 ;  /* 0x01e00000045879f0 */ /* 0x000fe20008001858 */
[----:B------:R-:W-:Y:S01]  /*1920*/  UIADD3 UR4, UR10, 0x402, URZ ;  /* 0x000004020a047890 */ /* 0x000fe2000fffe03f */
[----:B------:R-:W-:Y:S01]  /*1930*/  UMOV UR5, 0x40000040 ;  /* 0x4000004000057882 */ /* 0x000fe20000000000 */
[----:B------:R-:W-:Y:S02]  /*1940*/  WARPGROUP.DEPBAR.LE gsb0, 0x0 ;  /* 0x00008000000079c5 */ /* 0x000fe40000010000 */
[----:B------:R-:W-:-:S07]  /*1950*/  WARPGROUP.ARRIVE ;  /* 0x00000000000079c5 */ /* 0x000fce0000000000 */
[----:B------:R-:W-:Y:S01]  /*1960*/  HGMMA.64x128x16.F32.BF16 R24, gdesc[UR4], R24, gsb0 ;  /* 0x01e00000041879f0 */ /* 0x000fe20008001818 */
        /* <DEDUP_REMOVED lines=23> */
[----:B------:R-:W-:Y:S03]  /*1ae0*/  HGMMA.64x128x16.F32.BF16 R24, gdesc[UR4], R24, gsb0 ;  /* 0x01e00000041879f0 */ /* 0x000fe60008001818 */
[----:B------:R-:W-:Y:S02]  /*1af0*/  WARPGROUP.DEPBAR.LE gsb0, 0x0 ;  /* 0x00008000000079c5 */ /* 0x000fe40000010000 */
[----:B------:R-:W-:Y:S05]  /*1b00*/  @!P1 BRA `(.L_x_23) ;  /* 0x00000004005c9947 */ /* 0x000fea0003800000 */
[----:B------:R-:W-:Y:S02]  /*1b10*/  UIADD3 UR10, UR50, 0x1, URZ ;  /* 0x00000001320a7890 */ /* 0x000fe4000fffe03f */
[----:B------:R-:W-:Y:S02]  /*1b20*/  UMOV UR11, UR50 ;  /* 0x00000032000b7c82 */ /* 0x000fe40008000000 */
[----:B------:R-:W-:-:S04]  /*1b30*/  UISETP.NE.AND UP0, UPT, UR10, 0x4, UPT ;  /* 0x000000040a00788c */ /* 0x000fc8000bf05270 */
[----:B------:R-:W-:Y:S02]  /*1b40*/  USEL UR4, URZ, 0x1, UP0 ;  /* 0x000000013f047887 */ /* 0x000fe40008000000 */
[----:B------:R-:W-:Y:S02]  /*1b50*/  USEL UR10, UR10, URZ, UP0 ;  /* 0x0000003f0a0a7287 */ /* 0x000fe40008000000 */
[----:B------:R-:W-:-:S06]  /*1b60*/  ULOP3.LUT UR4, UR49, UR4, URZ, 0x3c, !UPT ;  /* 0x0000000431047292 */ /* 0x000fcc000f8e3c3f */
[----:B-12---:R-:W-:-:S07]  /*1b70*/  IMAD.U32 R5, RZ, RZ, UR4 ;  /* 0x00000004ff057e24 */ /* 0x006fce000f8e00ff */
.L_x_30:
[----:B-12---:R-:W-:Y:S05]  /*1b80*/  @!P0 BRA `(.L_x_24) ;  /* 0x0000000000048947 */ /* 0x006fea0003800000 */
[----:B------:R-:W-:Y:S01]  /*1b90*/  BPT.TRAP 0x1 ;  /* 0x000000040000795c */ /* 0x000fe20000300000 */
.L_x_24:
[----:B------:R-:W-:Y:S01]  /*1ba0*/  ULEA UR4, UR10, UR53, 0x3 ;  /* 0x000000350a047291 */ /* 0x000fe2000f8e183f */
[----:B------:R-:W-:-:S08]  /*1bb0*/  SHF.L.U32 R3, R5, 0x1f, RZ ;  /* 0x0000001f05037819 */ /* 0x000fd000000006ff */
[----:B------:R1:W2:Y:S01]  /*1bc0*/  SYNCS.PHASECHK.TRANS64.TRYWAIT P1, [UR4], R3 ;  /* 0x00000003ff0075a7 */ /* 0x0002a20008020144 */
[----:B------:R-:W-:Y:S05]  /*1bd0*/  @!P0 BRA `(.L_x_25) ;  /* 0x0000000000048947 */ /* 0x000fea0003800000 */
[----:B------:R-:W-:Y:S01]  /*1be0*/  BPT.TRAP 0x1 ;  /* 0x000000040000795c */ /* 0x000fe20000300000 */
.L_x_25:
[----:B--2---:R-:W-:Y:S05]  /*1bf0*/  @P1 BRA `(.L_x_26) ;  /* 0x0000000000081947 */ /* 0x004fea0003800000 */
[----:B------:R-:W2:Y:S02]  /*1c00*/  SYNCS.PHASECHK.TRANS64.TRYWAIT P1, [UR4], R3 ;  /* 0x00000003ff0075a7 */ /* 0x000ea40008020144 */
[----:B--2---:R-:W-:Y:S05]  /*1c10*/  @!P1 BRA `(.L_x_27) ;  /* 0x0000007c00c09947 */ /* 0x004fea0003800000 */
.L_x_26:
[----:B------:R-:W-:Y:S01]  /*1c20*/  ULEA UR12, UR10, UR8, 0xb ;  /* 0x000000080a0c7291 */ /* 0x000fe2000f8e583f */
[----:B------:R-:W-:Y:S01]  /*1c30*/  WARPGROUP.ARRIVE ;  /* 0x00000000000079c5 */ /* 0x000fe20000000000 */
[----:B------:R-:W-:Y:S01]  /*1c40*/  ULEA UR13, UR10, UR9, 0xa ;  /* 0x000000090a0d7291 */ /* 0x000fe2000f8e503f */
[----:B------:R-:W-:Y:S01]  /*1c50*/  UMOV UR5, 0x40000040 ;  /* 0x4000004000057882 */ /* 0x000fe20000000000 */
[----:B------:R-:W-:-:S03]  /*1c60*/  UMOV UR7, 0x40000040 ;  /* 0x4000004000077882 */ /* 0x000fc60000000000 */
[----:B------:R-:W-:Y:S02]  /*1c70*/  UMOV UR4, UR12 ;  /* 0x0000000c00047c82 */ /* 0x000fe40008000000 */
[----:B------:R-:W-:Y:S02]  /*1c80*/  UMOV UR6, UR13 ;  /* 0x0000000d00067c82 */ /* 0x000fe40008000000 */
        /* <DEDUP_REMOVED lines=44> */
[----:B------:R-:W-:Y:S01]  /*1f50*/  BPT.TRAP 0x1 ;  /* 0x000000040000795c */ /* 0x000fe20000300000 */
.L_x_28:
[----:B------:R-:W-:Y:S01]  /*1f60*/  ULEA UR4, UR11, UR53, 0x3 ;  /* 0x000000350b047291 */ /* 0x000fe2000f8e183f */
[----:B------:R-:W-:-:S03]  /*1f70*/  ISETP.GT.U32.AND P1, PT, R22, 0x1, PT ;  /* 0x000000011600780c */ /* 0x000fc60003f24070 */
[----:B------:R-:W-:-:S04]  /*1f80*/  UIADD3 UR4, UR4, 0x20, URZ ;  /* 0x0000002004047890 */ /* 0x000fc8000fffe03f */
[----:B------:R-:W-:-:S09]  /*1f90*/  UPRMT UR4, URZ, 0x654, UR4 ;  /* 0x000006543f047896 */ /* 0x000fd20008000004 */
[----:B------:R-:W-:Y:S01]  /*1fa0*/  SYNCS.ARRIVE.TRANS64.RED.A1T0 RZ, [UR4], RZ ;  /* 0x000000ffffff79a7 */ /* 0x000fe20008100404 */
[----:B------:R-:W-:Y:S05]  /*1fb0*/  @P1 BRA `(.L_x_29) ;  /* 0x0000000000041947 */ /* 0x000fea0003800000 */
[----:B------:R-:W-:Y:S01]  /*1fc0*/  BPT.TRAP 0x1 ;  /* 0x000000040000795c */ /* 0x000fe20000300000 */
.L_x_29:
[----:B------:R-:W-:Y:S01]  /*1fd0*/  UIADD3 UR10, UR10, 0x1, URZ ;  /* 0x000000010a0a7890 */ /* 0x000fe2000fffe03f */
[C---:B------:R-:W-:Y:S01]  /*1fe0*/  ISETP.GT.AND P1, PT, R0.reuse, 0x1, PT ;  /* 0x000000010000780c */ /* 0x040fe20003f24270 */
[----:B------:R-:W-:Y:S01]  /*1ff0*/  UIADD3 UR11, UR11, 0x1, URZ ;  /* 0x000000010b0b7890 */ /* 0x000fe2000fffe03f */
[----:B------:R-:W-:Y:S01]  /*2000*/  VIADD R0, R0, 0xffffffff ;  /* 0xffffffff00007836 */ /* 0x000fe20000000000 */
[----:B------:R-:W-:Y:S02]  /*2010*/  UISETP.NE.AND UP0, UPT, UR10, 0x4, UPT ;  /* 0x000000040a00788c */ /* 0x000fe4000bf05270 */
[----:B------:R-:W-:Y:S02]  /*2020*/  UISETP.NE.AND UP1, UPT, UR11, 0x4, UPT ;  /* 0x000000040b00788c */ /* 0x000fe4000bf25270 */
[----:B------:R-:W-:Y:S02]  /*2030*/  USEL UR4, URZ, 0x1, UP0 ;  /* 0x000000013f047887 */ /* 0x000fe40008000000 */
[----:B------:R-:W-:-:S02]  /*2040*/  USEL UR10, UR10, URZ, UP0 ;  /* 0x0000003f0a0a7287 */ /* 0x000fc40008000000 */
[----:B------:R-:W-:Y:S02]  /*2050*/  USEL UR11, UR11, URZ, UP1 ;  /* 0x0000003f0b0b7287 */ /* 0x000fe40008800000 */
[----:B------:R-:W-:Y:S01]  /*2060*/  LOP3.LUT R5, R5, UR4, RZ, 0x3c, !PT ;  /* 0x0000000405057c12 */ /* 0x000fe2000f8e3cff */
[----:B------:R-:W-:Y:S09]  /*2070*/  @P1 BRA `(.L_x_30) ;  /* 0xfffffff800c01947 */ /* 0x000ff2000383ffff */
.L_x_23:
[----:B------:R-:W3:Y:S02]  /*2080*/  LDC R0, c[0x0][0x28c] ;  /* 0x0000a300ff007b82 */ /* 0x000ee40000000800 */
[----:B---3--:R-:W-:-:S13]  /*2090*/  ISETP.GE.AND P1, PT, R0, 0x1, PT ;  /* 0x000000010000780c */ /* 0x008fda0003f26270 */
[----:B------:R-:W-:Y:S05]  /*20a0*/  @!P1 BRA `(.L_x_31) ;  /* 0x0000000000349947 */ /* 0x000fea0003800000 */
[----:B------:R-:W-:Y:S05]  /*20b0*/  @!P0 BRA `(.L_x_32) ;  /* 0x0000000000048947 */ /* 0x000fea0003800000 */
[----:B------:R-:W-:Y:S01]  /*20c0*/  BPT.TRAP 0x1 ;  /* 0x000000040000795c */ /* 0x000fe20000300000 */
.L_x_32:
[----:B------:R-:W-:Y:S01]  /*20d0*/  UISETP.LT.AND UP0, UPT, UR51, 0x1, UPT ;  /* 0x000000013300788c */ /* 0x000fe2000bf01270 */
[----:B------:R-:W-:-:S03]  /*20e0*/  ISETP.GT.U32.AND P0, PT, R22, 0x1, PT ;  /* 0x000000011600780c */ /* 0x000fc60003f04070 */
[----:B------:R-:W-:-:S04]  /*20f0*/  USEL UR4, UR51, 0x1, UP0 ;  /* 0x0000000133047887 */ /* 0x000fc80008000000 */
[----:B------:R-:W-:-:S04]  /*2100*/  UIADD3 UR4, UR50, UR51, -UR4 ;  /* 0x0000003332047290 */ /* 0x000fc8000fffe804 */
[----:B------:R-:W-:-:S04]  /*2110*/  USHF.L.U32 UR4, UR4, 0x3, URZ ;  /* 0x0000000304047899 */ /* 0x000fc8000800063f */
[----:B------:R-:W-:-:S04]  /*2120*/  ULOP3.LUT UR4, UR4, 0x18, URZ, 0xc0, !UPT ;  /* 0x0000001804047892 */ /* 0x000fc8000f8ec03f */
[----:B------:R-:W-:-:S04]  /*2130*/  UIADD3 UR4, UR53, 0x20, UR4 ;  /* 0x0000002035047890 */ /* 0x000fc8000fffe004 */
[----:B------:R-:W-:-:S09]  /*2140*/  UPRMT UR4, URZ, 0x654, UR4 ;  /* 0x000006543f047896 */ /* 0x000fd20008000004 */
[----:B------:R-:W-:Y:S01]  /*2150*/  SYNCS.ARRIVE.TRANS64.RED.A1T0 RZ, [UR4], RZ ;  /* 0x000000ffffff79a7 */ /* 0x000fe20008100404 */
[----:B------:R-:W-:Y:S05]  /*2160*/  @P0 BRA `(.L_x_31) ;  /* 0x0000000000040947 */ /* 0x000fea0003800000 */
[----:B------:R-:W-:Y:S01]  /*2170*/  BPT.TRAP 0x1 ;  /* 0x000000040000795c */ /* 0x000fe20000300000 */
.L_x_31:
[----:B------:R-:W-:Y:S01]  /*2180*/  UIADD3 UR4, UR53, 0x200, URZ ;  /* 0x0000020035047890 */ /* 0x000fe2000fffe03f */
[----:B------:R-:W-:Y:S02]  /*2190*/  R2UR UR46, R23 ;  /* 0x00000000172e72ca */ /* 0x000fe400000e0000 */
[----:B------:R-:W-:Y:S01]  /*21a0*/  R2UR UR45, R156 ;  /* 0x000000009c2d72ca */ /* 0x000fe200000e0000 */
[----:B------:R-:W-:-:S06]  /*21b0*/  ULOP3.LUT UP0, URZ, UR4, 0x1bf, URZ, 0xc0, !UPT ;  /* 0x000001bf043f7892 */ /* 0x000fcc000f80c03f */
[----:B------:R-:W-:-:S04]  /*21c0*/  PLOP3.LUT P0, PT, PT, PT, UP0, 0x80, 0x0 ;  /* 0x000000000000781c */ /* 0x000fc80003f0f008 */
[----:B------:R-:W-:Y:S02]  /*21d0*/  USHF.L.U32 UR46, UR46, 0x8, URZ ;  /* 0x000000082e2e7899 */ /* 0x000fe4000800063f */
[----:B------:R-:W-:-:S07]  /*21e0*/  USHF.L.U32 UR45, UR45, 0x7, URZ ;  /* 0x000000072d2d7899 */ /* 0x000fce000800063f */
[----:B------:R-:W-:Y:S05]  /*21f0*/  @!P0 BRA `(.L_x_33) ;  /* 0x00000000007c8947 */ /* 0x000fea0003800000 */
[----:B------:R-:W-:Y:S01]  /*2200*/  MOV R23, 0x0 ;  /* 0x0000000000177802 */ /* 0x000fe20000000f00 */
[----:B------:R-:W-:Y:S01]  /*2210*/  ULDC.64 UR4, c[0x4][0x80] ;  /* 0x0100200000047ab9 */ /* 0x000fe20000000a00 */
[----:B------:R-:W-:Y:S01]  /*2220*/  ULDC.64 UR6, c[0x4][0x10] ;  /* 0x0100040000067ab9 */ /* 0x000fe20000000a00 */
[----:B-12---:R-:W-:Y:S01]  /*2230*/  MOV R4, UR4 ;  /* 0x0000000400047c02 */ /* 0x006fe20008000f00 */
[----:B------:R1:W2:Y:S01]  /*2240*/  LDC.64 R14, c[0x4][R23] ;  /* 0x01000000170e7b82 */ /* 0x0002a20000000a00 */
[----:B------:R-:W-:Y:S01]  /*2250*/  IMAD.U32 R5, RZ, RZ, UR5 ;  /* 0x00000005ff057e24 */ /* 0x000fe2000f8e00ff */
[----:B------:R-:W-:Y:S01]  /*2260*/  ULDC.64 UR4, c[0x4][0x88] ;  /* 0x0100220000047ab9 */ /* 0x000fe20000000a00 */
[----:B------:R-:W-:Y:S01]  /*2270*/  IMAD.U32 R10, RZ, RZ, UR6 ;  /* 0x00000006ff0a7e24 */ /* 0x000fe2000f8e00ff */
[----:B------:R-:W-:Y:S01]  /*2280*/  MOV R13, RZ ;  /* 0x000000ff000d7202 */ /* 0x000fe20000000f00 */
[----:B------:R-:W-:Y:S02]  /*2290*/  IMAD.U32 R6, RZ, RZ, UR4 ;  /* 0x00000004ff067e24 */ /* 0x000fe4000f8e00ff */
[----:B------:R-:W-:-:S02]  /*22a0*/  IMAD.U32 R7, RZ, RZ, UR5 ;  /* 0x00000005ff077e24 */ /* 0x000fc4000f8e00ff */
[----:B------:R-:W-:Y:S02]  /*22b0*/  IMAD.U32 R11, RZ, RZ, UR7 ;  /* 0x00000007ff0b7e24 */ /* 0x000fe4000f8e00ff */
[----:B------:R-:W-:Y:S02]  /*22c0*/  IMAD.MOV.U32 R8, RZ, RZ, 0x70 ;  /* 0x00000070ff087424 */ /* 0x000fe400078e00ff */
[----:B-1----:R-:W-:-:S07]  /*22d0*/  IMAD.MOV.U32 R12, RZ, RZ, 0x1 ;  /* 0x00000001ff0c7424 */ /* 0x002fce00078e00ff */
[----:B------:R-:W-:-:S07]  /*22e0*/  LEPC R20, `(.L_x_34) ;  /* 0x000000001014794e */ /* 0x000fce0000000000 */
[----:B--2--5:R-:W-:Y:S05]  /*22f0*/  CALL.ABS.NOINC R14 ;  /* 0x000000000e007343 */ /* 0x024fea0003c00000 */
.L_x_34:
[----:B------:R1:W2:Y:S01]  /*2300*/  LDC.64 R14, c[0x4][R23] ;  /* 0x01000000170e7b82 */ /* 0x0002a20000000a00 */
[----:B------:R-:W-:Y:S01]  /*2310*/  ULDC.64 UR4, c[0x4][0x80] ;  /* 0x0100200000047ab9 */ /* 0x000fe20000000a00 */
[----:B------:R-:W-:Y:S01]  /*2320*/  ULDC.64 UR6, c[0x4][0x10] ;  /* 0x0100040000067ab9 */ /* 0x000fe20000000a00 */
[----:B------:R-:W-:Y:S01]  /*2330*/  IMAD.U32 R4, RZ, RZ, UR4 ;  /* 0x00000004ff047e24 */ /* 0x000fe2000f8e00ff */
[----:B------:R-:W-:Y:S01]  /*2340*/  MOV R12, 0x1 ;  /* 0x00000001000c7802 */ /* 0x000fe20000000f00 */
[----:B------:R-:W-:Y:S01]  /*2350*/  IMAD.U32 R5, RZ, RZ, UR5 ;  /* 0x00000005ff057e24 */ /* 0x000fe2000f8e00ff */
[----:B------:R-:W-:Y:S01]  /*2360*/  ULDC.64 UR4, c[0x4][0x88] ;  /* 0x0100220000047ab9 */ /* 0x000fe20000000a00 */
[----:B------:R-:W-:Y:S02]  /*2370*/  IMAD.U32 R10, RZ, RZ, UR6 ;  /* 0x00000006ff0a7e24 */ /* 0x000fe4000f8e00ff */
[----:B------:R-:W-:Y:S02]  /*2380*/  IMAD.U32 R6, RZ, RZ, UR4 ;  /* 0x00000004ff067e24 */ /* 0x000fe4000f8e00ff */
[----:B------:R-:W-:-:S02]  /*2390*/  IMAD.U32 R7, RZ, RZ, UR5 ;  /* 0x00000005ff077e24 */ /* 0x000fc4000f8e00ff */
[----:B------:R-:W-:Y:S02]  /*23a0*/  IMAD.U32 R11, RZ, RZ, UR7 ;  /* 0x00000007ff0b7e24 */ /* 0x000fe4000f8e00ff */
[----:B------:R-:W-:Y:S02]  /*23b0*/  IMAD.MOV.U32 R8, RZ, RZ, 0x70 ;  /* 0x00000070ff087424 */ /* 0x000fe400078e00ff */
[----:B-1----:R-:W-:-:S07]  /*23c0*/  IMAD.MOV.U32 R13, RZ, RZ, RZ ;  /* 0x000000ffff0d7224 */ /* 0x002fce00078e00ff */
[----:B------:R-:W-:-:S07]  /*23d0*/  LEPC R20, `(.L_x_33) ;  /* 0x000000001014794e */ /* 0x000fce0000000000 */
[----:B--2---:R-:W-:Y:S05]  /*23e0*/  CALL.ABS.NOINC R14 ;  /* 0x000000000e007343 */ /* 0x004fea0003c00000 */
.L_x_33:
[----:B------:R-:W-:Y:S02]  /*23f0*/  ULDC.64 UR4, c[0x0][0x590] ;  /* 0x0001640000047ab9 */ /* 0x000fe40000000a00 */
[----:B------:R-:W-:Y:S02]  /*2400*/  IMAD.U32 R161, RZ, RZ, UR4 ;  /* 0x00000004ffa17e24 */ /* 0x000fe4000f8e00ff */
[----:B------:R-:W-:-:S03]  /*2410*/  IMAD.U32 R163, RZ, RZ, UR5 ;  /* 0x00000005ffa37e24 */ /* 0x000fc6000f8e00ff */
[----:B------:R-:W-:-:S04]  /*2420*/  ISETP.NE.U32.AND P0, PT, R161, RZ, PT ;  /* 0x000000ffa100720c */ /* 0x000fc80003f05070 */
[----:B------:R-:W-:-:S13]  /*2430*/  ISETP.NE.AND.EX P0, PT, R163, RZ, PT, P0 ;  /* 0x000000ffa300720c */ /* 0x000fda0003f05300 */
[----:B------:R-:W-:Y:S05]  /*2440*/  @!P0 BRA `(.L_x_35) ;  /* 0x0000000000348947 */ /* 0x000fea0003800000 */
[----:B------:R-:W-:Y:S02]  /*2450*/  ULDC.64 UR4, c[0x0][0x588] ;  /* 0x0001620000047ab9 */ /* 0x000fe40000000a00 */
[----:B------:R-:W-:-:S04]  /*2460*/  ISETP.NE.U32.AND P1, PT, RZ, UR4, PT ;  /* 0x00000004ff007c0c */ /* 0x000fc8000bf25070 */
[----:B------:R-:W-:-:S13]  /*2470*/  ISETP.NE.AND.EX P1, PT, RZ, UR5, PT, P1 ;  /* 0x00000005ff007c0c */ /* 0x000fda000bf25310 */
[----:B------:R-:W-:Y:S05]  /*2480*/  @!P1 BRA `(.L_x_36) ;  /* 0x0000000000189947 */ /* 0x000fea0003800000 */
[----:B-12---:R-:W1:Y:S01]  /*2490*/  LDC.64 R4, c[0x0][0x588] ;  /* 0x00016200ff047b82 */ /* 0x006e620000000a00 */
[----:B------:R-:W-:-:S04]  /*24a0*/  IMAD R3, R161, UR47, RZ ;  /* 0x0000002fa1037c24 */ /* 0x000fc8000f8e02ff */
[----:B-1----:R-:W-:-:S05]  /*24b0*/  IMAD.WIDE R4, R3, 0x4, R4 ;  /* 0x0000000403047825 */ /* 0x002fca00078e0204 */
[----:B-----5:R3:W5:Y:S01]  /*24c0*/  LDG.E R155, desc[UR42][R4.64] ;  /* 0x0000002a049b7981 */ /* 0x020762000c1e1900 */
[----:B------:R-:W-:Y:S01]  /*24d0*/  IMAD.MOV.U32 R152, RZ, RZ, 0x1 ;  /* 0x00000001ff987424 */ /* 0x000fe200078e00ff */
[----:B------:R-:W-:Y:S06]  /*24e0*/  BRA `(.L_x_35) ;  /* 0x00000000000c7947 */ /* 0x000fec0003800000 */
.L_x_36:
[----:B------:R-:W-:Y:S01]  /*24f0*/  ULDC UR4, c[0x0][0x580] ;  /* 0x0001600000047ab9 */ /* 0x000fe20000000800 */
[----:B------:R-:W-:Y:S02]  /*2500*/  IMAD.MOV.U32 R152, RZ, RZ, 0x1 ;  /* 0x00000001ff987424 */ /* 0x000fe400078e00ff */
[----:B-----5:R-:W-:-:S07]  /*2510*/  IMAD.U32 R155, RZ, RZ, UR4 ;  /* 0x00000004ff9b7e24 */ /* 0x020fce000f8e00ff */
.L_x_35:
[----:B------:R-:W4:Y:S02]  /*2520*/  LDC.64 R6, c[0x0][0x5b0] ;  /* 0x00016c00ff067b82 */ /* 0x000f240000000a00 */
[----:B----4-:R-:W-:-:S04]  /*2530*/  ISETP.NE.U32.AND P1, PT, R6, RZ, PT ;  /* 0x000000ff0600720c */ /* 0x010fc80003f25070 */
[----:B------:R-:W-:-:S13]  /*2540*/  ISETP.NE.AND.EX P1, PT, R7, RZ, PT, P1 ;  /* 0x000000ff0700720c */ /* 0x000fda0003f25310 */
[----:B------:R-:W-:Y:S05]  /*2550*/  @!P1 BRA `(.L_x_37) ;  /* 0x00000000002c9947 */ /* 0x000fea0003800000 */
[----:B------:R-:W-:Y:S02]  /*2560*/  ULDC.64 UR4, c[0x0][0x5a8] ;  /* 0x00016a0000047ab9 */ /* 0x000fe40000000a00 */
[----:B------:R-:W-:-:S04]  /*2570*/  ISETP.NE.U32.AND P1, PT, RZ, UR4, PT ;  /* 0x00000004ff007c0c */ /* 0x000fc8000bf25070 */
[----:B------:R-:W-:-:S13]  /*2580*/  ISETP.NE.AND.EX P1, PT, RZ, UR5, PT, P1 ;  /* 0x00000005ff007c0c */ /* 0x000fda000bf25310 */
[----:B------:R-:W-:Y:S05]  /*2590*/  @!P1 BRA `(.L_x_38) ;  /* 0x0000000000149947 */ /* 0x000fea0003800000 */
[----:B-123--:R-:W1:Y:S01]  /*25a0*/  LDC.64 R4, c[0x0][0x5a8] ;  /* 0x00016a00ff047b82 */ /* 0x00ee620000000a00 */
[----:B------:R-:W-:-:S04]  /*25b0*/  IMAD R3, R6, UR47, RZ ;  /* 0x0000002f06037c24 */ /* 0x000fc8000f8e02ff */
[----:B-1----:R-:W-:-:S05]  /*25c0*/  IMAD.WIDE R4, R3, 0x4, R4 ;  /* 0x0000000403047825 */ /* 0x002fca00078e0204 */
[----:B-----5:R4:W5:Y:S01]  /*25d0*/  LDG.E R154, desc[UR42][R4.64] ;  /* 0x0000002a049a7981 */ /* 0x020962000c1e1900 */
[----:B------:R-:W-:Y:S05]  /*25e0*/  BRA `(.L_x_37) ;  /* 0x0000000000087947 */ /* 0x000fea0003800000 */
.L_x_38:
[----:B------:R-:W-:Y:S02]  /*25f0*/  ULDC UR4, c[0x0][0x5a0] ;  /* 0x0001680000047ab9 */ /* 0x000fe40000000800 */
[----:B-----5:R-:W-:-:S07]  /*2600*/  IMAD.U32 R154, RZ, RZ, UR4 ;  /* 0x00000004ff9a7e24 */ /* 0x020fce000f8e00ff */
.L_x_37:
[----:B------:R-:W-:Y:S01]  /*2610*/  ULDC.64 UR4, c[0x0][0x588] ;  /* 0x0001620000047ab9 */ /* 0x000fe20000000a00 */
[----:B------:R-:W-:Y:S01]  /*2620*/  ISETP.NE.U32.AND P1, PT, R161, RZ, PT ;  /* 0x000000ffa100720c */ /* 0x000fe20003f25070 */
[----:B------:R-:W-:Y:S02]  /*2630*/  UISETP.NE.U32.AND UP0, UPT, UR4, URZ, UPT ;  /* 0x0000003f0400728c */ /* 0x000fe4000bf05070 */
[----:B------:R-:W-:Y:S01]  /*2640*/  ISETP.NE.U32.AND P3, PT, RZ, UR4, PT ;  /* 0x00000004ff007c0c */ /* 0x000fe2000bf65070 */
[----:B------:R-:W-:Y:S01]  /*2650*/  IMAD.MOV.U32 R0, RZ, RZ, 0x1 ;  /* 0x00000001ff007424 */ /* 0x000fe200078e00ff */
[----:B------:R-:W-:Y:S01]  /*2660*/  ISETP.NE.AND.EX P4, PT, R163, RZ, PT, P1 ;  /* 0x000000ffa300720c */ /* 0x000fe20003f85310 */
[----:B------:R-:W-:Y:S02]  /*2670*/  UISETP.NE.AND.EX UP0, UPT, UR5, URZ, UPT, UP0 ;  /* 0x0000003f0500728c */ /* 0x000fe4000bf05300 */
[----:B------:R-:W-:Y:S02]  /*2680*/  ISETP.NE.AND.EX P3, PT, RZ, UR5, PT, P3 ;  /* 0x00000005ff007c0c */ /* 0x000fe4000bf65330 */
[----:B-12---:R-:W-:-:S02]  /*2690*/  MOV R3, 0x1 ;  /* 0x0000000100037802 */ /* 0x006fc40000000f00 */
[----:B------:R-:W-:-:S04]  /*26a0*/  PLOP3.LUT P2, PT, PT, PT, UP0, 0x80, 0x0 ;  /* 0x000000000000781c */ /* 0x000fc80003f4f008 */
[----:B------:R-:W-:-:S05]  /*26b0*/  PLOP3.LUT P2, PT, P2, PT, PT, 0x8, 0x0 ;  /* 0x000000000000781c */ /* 0x000fca000174e170 */
[----:B------:R-:W-:Y:S08]  /*26c0*/  @P3 BRA P4, `(.L_x_39) ;  /* 0x0000000000283947 */ /* 0x000ff00002000000 */
[----:B------:R-:W-:Y:S04]  /*26d0*/  BSSY B0, `(.L_x_40) ;  /* 0x0000008000007945 */ /* 0x000fe80003800000 */
[----:B------:R-:W-:Y:S05]  /*26e0*/  @!P0 BRA `(.L_x_41) ;  /* 0x0000000000148947 */ /* 0x000fea0003800000 */
[----:B------:R-:W-:Y:S02]  /*26f0*/  LOP3.LUT P4, RZ, R152, 0xff, RZ, 0xc0, !PT ;  /* 0x000000ff98ff7812 */ /* 0x000fe4000788c0ff */
[----:B------:R-:W-:-:S11]  /*2700*/  PLOP3.LUT P3, PT, P2, PT, PT, 0x80, 0x0 ;  /* 0x000000000000781c */ /* 0x000fd6000176f070 */
[----:B------:R-:W-:Y:S05]  /*2710*/  @!P4 BRA `(.L_x_42) ;  /* 0x00000000000cc947 */ /* 0x000fea0003800000 */
[----:B-----5:R-:W-:Y:S01]  /*2720*/  FSETP.EQ.AND P3, PT, R155, RZ, PT ;  /* 0x000000ff9b00720b */ /* 0x020fe20003f62000 */
[----:B------:R-:W-:-:S12]  /*2730*/  BRA `(.L_x_42) ;  /* 0x0000000000047947 */ /* 0x000fd80003800000 */
.L_x_41:
[----:B-----5:R-:W-:-:S13]  /*2740*/  FSETP.EQ.AND P3, PT, R155, RZ, PT ;  /* 0x000000ff9b00720b */ /* 0x020fda0003f62000 */
.L_x_42:
[----:B------:R-:W-:Y:S05]  /*2750*/  BSYNC B0 ;  /* 0x0000000000007941 */ /* 0x000fea0003800000 */
.L_x_40:
[----:B------:R-:W-:-:S07]  /*2760*/  SEL R3, RZ, 0x1, P3 ;  /* 0x00000001ff037807 */ /* 0x000fce0001800000 */
.L_x_39:
[----:B------:R-:W-:Y:S04]  /*2770*/  BSSY B0, `(.L_x_43) ;  /* 0x0000007000007945 */ /* 0x000fe80003800000 */
[----:B------:R-:W-:Y:S05]  /*2780*/  @!P0 BRA `(.L_x_44) ;  /* 0x0000000000108947 */ /* 0x000fea0003800000 */
[----:B------:R-:W-:-:S13]  /*2790*/  LOP3.LUT P0, RZ, R152, 0xff, RZ, 0xc0, !PT ;  /* 0x000000ff98ff7812 */ /* 0x000fda000780c0ff */
[----:B------:R-:W-:Y:S05]  /*27a0*/  @!P0 BRA `(.L_x_45) ;  /* 0x00000000000c8947 */ /* 0x000fea0003800000 */
[----:B-----5:R-:W-:Y:S01]  /*27b0*/  FSETP.EQ.AND P2, PT, R155, RZ, PT ;  /* 0x000000ff9b00720b */ /* 0x020fe20003f42000 */
[----:B------:R-:W-:-:S12]  /*27c0*/  BRA `(.L_x_45) ;  /* 0x0000000000047947 */ /* 0x000fd80003800000 */
.L_x_44:
[----:B-----5:R-:W-:-:S13]  /*27d0*/  FSETP.EQ.AND P2, PT, R155, RZ, PT ;  /* 0x000000ff9b00720b */ /* 0x020fda0003f42000 */
.L_x_45:
[----:B------:R-:W-:Y:S05]  /*27e0*/  BSYNC B0 ;  /* 0x0000000000007941 */ /* 0x000fea0003800000 */
.L_x_43:
[----:B---34-:R-:W-:Y:S01]  /*27f0*/  PRMT R4, R3, 0x9910, RZ ;  /* 0x0000991003047816 */ /* 0x018fe200000000ff */
[----:B------:R-:W-:Y:S01]  /*2800*/  BSSY B0, `(.L_x_46) ;  /* 0x0000025000007945 */ /* 0x000fe20003800000 */
[----:B------:R-:W-:Y:S01]  /*2810*/  IMAD.MOV.U32 R3, RZ, RZ, RZ ;  /* 0x000000ffff037224 */ /* 0x000fe200078e00ff */
[----:B------:R-:W-:Y:S02]  /*2820*/  CS2R R6, SRZ ;  /* 0x0000000000067805 */ /* 0x000fe4000001ff00 */
[----:B------:R-:W-:Y:S02]  /*2830*/  ISETP.NE.AND P3, PT, R4, RZ, PT ;  /* 0x000000ff0400720c */ /* 0x000fe40003f65270 */
[----:B------:R-:W-:Y:S02]  /*2840*/  CS2R R4, SRZ ;  /* 0x0000000000047805 */ /* 0x000fe4000001ff00 */
[----:B------:R-:W-:Y:S02]  /*2850*/  CS2R R10, SRZ ;  /* 0x00000000000a7805 */ /* 0x000fe4000001ff00 */
[----:B------:R-:W-:-:S07]  /*2860*/  CS2R R8, SRZ ;  /* 0x0000000000087805 */ /* 0x000fce000001ff00 */
[----:B------:R-:W-:Y:S05]  /*2870*/  @!P3 BRA `(.L_x_47) ;  /* 0x000000000074b947 */ /* 0x000fea0003800000 */
[----:B------:R-:W-:-:S13]  /*2880*/  ISETP.NE.AND P0, PT, R157, 0x3, PT ;  /* 0x000000039d00780c */ /* 0x000fda0003f05270 */
[----:B------:R-:W-:Y:S05]  /*2890*/  @!P0 BRA `(.L_x_48) ;  /* 0x0000000000048947 */ /* 0x000fea0003800000 */
[----:B------:R-:W-:Y:S01]  /*28a0*/  BPT.TRAP 0x1 ;  /* 0x000000040000795c */ /* 0x000fe20000300000 */
.L_x_48:
[----:B------:R-:W-:Y:S01]  /*28b0*/  SHF.L.U32 R4, RZ, 0x1f, RZ ;  /* 0x0000001fff047819 */ /* 0x000fe200000006ff */
[----:B------:R-:W-:Y:S02]  /*28c0*/  IMAD.MOV.U32 R3, RZ, RZ, 0x1 ;  /* 0x00000001ff037424 */ /* 0x000fe400078e00ff */
[----:B------:R-:W-:Y:S01]  /*28d0*/  IMAD.MOV.U32 R7, RZ, RZ, RZ ;  /* 0x000000ffff077224 */ /* 0x000fe200078e00ff */
[----:B------:R-:W1:Y:S02]  /*28e0*/  SYNCS.PHASECHK.TRANS64.TRYWAIT P0, [UR53+0x40], R4 ;  /* 0x00004004ff0075a7 */ /* 0x000e640008000175 */
[----:B-1----:R-:W-:Y:S05]  /*28f0*/  @!P0 BRA `(.L_x_49) ;  /* 0x0000007000a08947 */ /* 0x002fea0003800000 */
.L_x_233:
[----:B------:R-:W-:Y:S01]  /*2900*/  IMAD.MOV.U32 R6, RZ, RZ, RZ ;  /* 0x000000ffff067224 */ /* 0x000fe200078e00ff */
[----:B-1----:R-:W-:Y:S02]  /*2910*/  CS2R R4, SRZ ;  /* 0x0000000000047805 */ /* 0x002fe4000001ff00 */
[----:B------:R-:W-:Y:S02]  /*2920*/  CS2R R10, SRZ ;  /* 0x00000000000a7805 */ /* 0x000fe4000001ff00 */
[----:B------:R-:W-:Y:S01]  /*2930*/  CS2R R8, SRZ ;  /* 0x0000000000087805 */ /* 0x000fe2000001ff00 */
[----:B------:R-:W-:Y:S06]  /*2940*/  @P2 BRA `(.L_x_47) ;  /* 0x0000000000402947 */ /* 0x000fec0003800000 */
[C---:B------:R-:W-:Y:S01]  /*2950*/  IMAD.SHL.U32 R4, R18.reuse, 0x10, RZ ;  /* 0x0000001012047824 */ /* 0x040fe200078e00ff */
[----:B------:R-:W-:Y:S01]  /*2960*/  SHF.R.U32.HI R7, RZ, 0x1, R18 ;  /* 0x00000001ff077819 */ /* 0x000fe20000011612 */
[C---:B------:R-:W-:Y:S01]  /*2970*/  IMAD.SHL.U32 R5, R18.reuse, 0x20, RZ ;  /* 0x0000002012057824 */ /* 0x040fe200078e00ff */
[----:B------:R-:W-:Y:S01]  /*2980*/  SHF.L.U32 R9, R18, 0x2, RZ ;  /* 0x0000000212097819 */ /* 0x000fe200000006ff */
[----:B------:R-:W-:Y:S05]  /*2990*/  WARPSYNC.ALL ;  /* 0x0000000000007948 */ /* 0x000fea0003800000 */
[----:B------:R-:W-:Y:S02]  /*29a0*/  LOP3.LUT R4, R4, 0xe00, RZ, 0xc0, !PT ;  /* 0x00000e0004047812 */ /* 0x000fe400078ec0ff */
[----:B------:R-:W-:-:S02]  /*29b0*/  LOP3.LUT R6, R5, 0xc0, RZ, 0xc0, !PT ;  /* 0x000000c005067812 */ /* 0x000fc400078ec0ff */
[----:B------:R-:W-:Y:S02]  /*29c0*/  LOP3.LUT R4, R4, 0x20, R5, 0xf8, !PT ;  /* 0x0000002004047812 */ /* 0x000fe400078ef805 */
[----:B------:R-:W-:Y:S02]  /*29d0*/  LOP3.LUT R6, R6, 0x8, R7, 0xf8, !PT ;  /* 0x0000000806067812 */ /* 0x000fe400078ef807 */
[----:B------:R-:W-:Y:S02]  /*29e0*/  LOP3.LUT R4, R4, 0x100, R5, 0xf8, !PT ;  /* 0x0000010004047812 */ /* 0x000fe400078ef805 */
[----:B------:R-:W-:-:S04]  /*29f0*/  LOP3.LUT R9, R6, 0x18, R9, 0x78, !PT ;  /* 0x0000001806097812 */ /* 0x000fc800078e7809 */
[----:B------:R-:W-:-:S04]  /*2a00*/  LOP3.LUT R4, R4, R9, RZ, 0xfc, !PT ;  /* 0x0000000904047212 */ /* 0x000fc800078efcff */
[----:B------:R-:W-:-:S05]  /*2a10*/  LEA R8, R4, UR53, 0x1 ;  /* 0x0000003504087c11 */ /* 0x000fca000f8e08ff */
[----:B------:R-:W-:Y:S02]  /*2a20*/  IMAD R4, R153, 0x2, R8 ;  /* 0x0000000299047824 */ /* 0x000fe400078e0208 */
[----:B------:R-:W1:Y:S04]  /*2a30*/  LDSM.16.M88.4 R8, [R8+0x200] ;  /* 0x000200000808783b */ /* 0x000e680000000200 */
[----:B------:R-:W2:Y:S02]  /*2a40*/  LDSM.16.M88.4 R4, [R4+0x200] ;  /* 0x000200000404783b */ /* 0x000ea40000000200 */
.L_x_47:
[----:B------:R-:W-:Y:S05]  /*2a50*/  BSYNC B0 ;  /* 0x0000000000007941 */ /* 0x000fea0003800000 */
.L_x_46:
[----:B------:R-:W-:Y:S01]  /*2a60*/  IMAD.SHL.U32 R180, R18, 0x20, RZ ;  /* 0x0000002012b47824 */ /* 0x000fe200078e00ff */
[C---:B-1----:R-:W-:Y:S01]  /*2a70*/  LOP3.LUT R20, R9.reuse, 0xffff0000, RZ, 0xc0, !PT ;  /* 0xffff000009147812 */ /* 0x042fe200078ec0ff */
[----:B------:R-:W-:Y:S01]  /*2a80*/  IMAD.U32 R14, R9, 0x10000, RZ ;  /* 0x00010000090e7824 */ /* 0x000fe200078e00ff */
[----:B------:R-:W-:Y:S01]  /*2a90*/  SHF.R.U32.HI R164, RZ, 0x1, R18 ;  /* 0x00000001ffa47819 */ /* 0x000fe20000011612 */
[C---:B------:R-:W-:Y:S01]  /*2aa0*/  IMAD.U32 R160, R11.reuse, 0x10000, RZ ;  /* 0x000100000ba07824 */ /* 0x040fe200078e00ff */
[----:B------:R-:W-:Y:S01]  /*2ab0*/  LOP3.LUT R9, R180, 0xc0, RZ, 0xc0, !PT ;  /* 0x000000c0b4097812 */ /* 0x000fe200078ec0ff */
[----:B------:R-:W-:Y:S01]  /*2ac0*/  IMAD.U32 R12, R8, 0x10000, RZ ;  /* 0x00010000080c7824 */ /* 0x000fe200078e00ff */
[----:B------:R-:W-:Y:S01]  /*2ad0*/  LOP3.LUT R162, R11, 0xffff0000, RZ, 0xc0, !PT ;  /* 0xffff00000ba27812 */ /* 0x000fe200078ec0ff */
[----:B------:R-:W-:Y:S01]  /*2ae0*/  IMAD.U32 R156, R10, 0x10000, RZ ;  /* 0x000100000a9c7824 */ /* 0x000fe200078e00ff */
[----:B------:R-:W-:Y:S01]  /*2af0*/  LOP3.LUT R11, R9, 0x8, R164, 0xf8, !PT ;  /* 0x00000008090b7812 */ /* 0x000fe200078ef8a4 */
[----:B--2---:R-:W-:Y:S01]  /*2b00*/  IMAD.U32 R164, R4, 0x10000, RZ ;  /* 0x0001000004a47824 */ /* 0x004fe200078e00ff */
[----:B------:R-:W-:Y:S01]  /*2b10*/  SHF.L.U32 R9, R18, 0x4, RZ ;  /* 0x0000000412097819 */ /* 0x000fe200000006ff */
[----:B------:R-:W-:Y:S01]  /*2b20*/  IMAD.U32 R172, R6, 0x10000, RZ ;  /* 0x0001000006ac7824 */ /* 0x000fe200078e00ff */
[----:B------:R-:W-:Y:S01]  /*2b30*/  LOP3.LUT R166, R4, 0xffff0000, RZ, 0xc0, !PT ;  /* 0xffff000004a67812 */ /* 0x000fe200078ec0ff */
[C---:B-----5:R-:W-:Y:S01]  /*2b40*/  FMUL R15, R155.reuse, R14 ;  /* 0x0000000e9b0f7220 */ /* 0x060fe20000400000 */
[----:B------:R-:W-:Y:S01]  /*2b50*/  LOP3.LUT R4, R18, 0xff, RZ, 0xc0, !PT ;  /* 0x000000ff12047812 */ /* 0x000fe200078ec0ff */
[----:B------:R-:W-:Y:S01]  /*2b60*/  FMUL R13, R155, R12 ;  /* 0x0000000c9b0d7220 */ /* 0x000fe20000400000 */
[----:B------:R-:W-:Y:S01]  /*2b70*/  LOP3.LUT R9, R9, 0xe00, RZ, 0xc0, !PT ;  /* 0x00000e0009097812 */ /* 0x000fe200078ec0ff */
[C---:B------:R-:W-:Y:S01]  /*2b80*/  FMUL R14, R155.reuse, R20 ;  /* 0x000000149b0e7220 */ /* 0x040fe20000400000 */
[----:B------:R-:W-:Y:S01]  /*2b90*/  LOP3.LUT R8, R8, 0xffff0000, RZ, 0xc0, !PT ;  /* 0xffff000008087812 */ /* 0x000fe200078ec0ff */
[----:B------:R-:W-:Y:S01]  /*2ba0*/  VIADD R4, R4, 0x1f ;  /* 0x0000001f04047836 */ /* 0x000fe20000000000 */
[----:B------:R-:W-:Y:S01]  /*2bb0*/  LOP3.LUT R10, R10, 0xffff0000, RZ, 0xc0, !PT ;  /* 0xffff00000a0a7812 */ /* 0x000fe200078ec0ff */
[----:B------:R-:W-:Y:S01]  /*2bc0*/  FMUL R21, R155, R156 ;  /* 0x0000009c9b157220 */ /* 0x000fe20000400000 */
[----:B------:R-:W-:Y:S01]  /*2bd0*/  LOP3.LUT R174, R6, 0xffff0000, RZ, 0xc0, !PT ;  /* 0xffff000006ae7812 */ /* 0x000fe200078ec0ff */
[----:B------:R-:W-:Y:S01]  /*2be0*/  IMAD.SHL.U32 R6, R18, 0x4, RZ ;  /* 0x0000000412067824 */ /* 0x000fe200078e00ff */
[--C-:B------:R-:W-:Y:S01]  /*2bf0*/  LOP3.LUT R9, R9, 0x20, R180.reuse, 0xf8, !PT ;  /* 0x0000002009097812 */ /* 0x100fe200078ef8b4 */
[C---:B------:R-:W-:Y:S01]  /*2c00*/  FMUL R12, R155.reuse, R8 ;  /* 0x000000089b0c7220 */ /* 0x040fe20000400000 */
[----:B------:R-:W-:Y:S01]  /*2c10*/  FMUL R20, R155, R10 ;  /* 0x0000000a9b147220 */ /* 0x000fe20000400000 */
[----:B------:R-:W-:Y:S01]  /*2c20*/  IMAD.U32 R168, R5, 0x10000, RZ ;  /* 0x0001000005a87824 */ /* 0x000fe200078e00ff */
[----:B------:R-:W-:Y:S01]  /*2c30*/  LOP3.LUT R9, R9, 0x100, R180, 0xf8, !PT ;  /* 0x0000010009097812 */ /* 0x000fe200078ef8b4 */
[----:B------:R-:W-:Y:S01]  /*2c40*/  FMUL R23, R155, R160 ;  /* 0x000000a09b177220 */ /* 0x000fe20000400000 */
[----:B------:R-:W-:Y:S01]  /*2c50*/  LOP3.LUT R170, R5, 0xffff0000, RZ, 0xc0, !PT ;  /* 0xffff000005aa7812 */ /* 0x000fe200078ec0ff */
[C---:B------:R-:W-:Y:S01]  /*2c60*/  FFMA R5, R154.reuse, R90, R15 ;  /* 0x0000005a9a057223 */ /* 0x040fe2000000000f */
[----:B------:R-:W-:Y:S01]  /*2c70*/  LOP3.LUT R180, R11, 0x18, R6, 0x78, !PT ;  /* 0x000000180bb47812 */ /* 0x000fe200078e7806 */
[----:B------:R-:W-:Y:S01]  /*2c80*/  FFMA R6, R154, R91, R14 ;  /* 0x0000005b9a067223 */ /* 0x000fe2000000000e */
[----:B------:R-:W-:Y:S01]  /*2c90*/  ISETP.GT.U32.AND P0, PT, R4, 0x3e, PT ;  /* 0x0000003e0400780c */ /* 0x000fe20003f04070 */
[----:B------:R-:W-:Y:S01]  /*2ca0*/  FMUL R156, R155, R162 ;  /* 0x000000a29b9c7220 */ /* 0x000fe20000400000 */
[C---:B------:R-:W-:Y:S01]  /*2cb0*/  FFMA R4, R154.reuse, R88, R13 ;  /* 0x000000589a047223 */ /* 0x040fe2000000000d */
[C---:B------:R-:W-:Y:S01]  /*2cc0*/  FFMA R89, R154.reuse, R89, R12 ;  /* 0x000000599a597223 */ /* 0x040fe2000000000c */
[C---:B------:R-:W-:Y:S01]  /*2cd0*/  FFMA R92, R154.reuse, R92, R21 ;  /* 0x0000005c9a5c7223 */ /* 0x040fe20000000015 */
[----:B------:R-:W-:Y:S01]  /*2ce0*/  FFMA R93, R154, R93, R20 ;  /* 0x0000005d9a5d7223 */ /* 0x000fe20000000014 */
[C---:B------:R-:W-:Y:S01]  /*2cf0*/  LOP3.LUT R178, R7.reuse, 0xffff0000, RZ, 0xc0, !PT ;  /* 0xffff000007b27812 */ /* 0x040fe200078ec0ff */
[----:B------:R-:W-:-:S02]  /*2d00*/  IMAD.U32 R176, R7, 0x10000, RZ ;  /* 0x0001000007b07824 */ /* 0x000fc400078e00ff */
[C---:B------:R-:W-:Y:S01]  /*2d10*/  FFMA R7, R154.reuse, R94, R23 ;  /* 0x0000005e9a077223 */ /* 0x040fe20000000017 */
[----:B------:R-:W-:Y:S01]  /*2d20*/  FFMA R8, R154, R95, R156 ;  /* 0x0000005f9a087223 */ /* 0x000fe2000000009c */
[----:B------:R-:W-:Y:S01]  /*2d30*/  F2FP.BF16.F32.PACK_AB R5, R6, R5 ;  /* 0x000000050605723e */ /* 0x000fe200000010ff */
[----:B------:R-:W-:Y:S01]  /*2d40*/  FMUL R91, R155, R168 ;  /* 0x000000a89b5b7220 */ /* 0x000fe20000400000 */
[----:B------:R-:W-:Y:S01]  /*2d50*/  F2FP.BF16.F32.PACK_AB R4, R89, R4 ;  /* 0x000000045904723e */ /* 0x000fe200000010ff */
[----:B------:R-:W-:Y:S01]  /*2d60*/  FMUL R94, R155, R170 ;  /* 0x000000aa9b5e7220 */ /* 0x000fe20000400000 */
[----:B------:R-:W-:Y:S01]  /*2d70*/  F2FP.BF16.F32.PACK_AB R6, R93, R92 ;  /* 0x0000005c5d06723e */ /* 0x000fe200000010ff */
[----:B------:R-:W-:Y:S01]  /*2d80*/  FMUL R89, R155, R164 ;  /* 0x000000a49b597220 */ /* 0x000fe20000400000 */
[----:B------:R-:W-:Y:S01]  /*2d90*/  LOP3.LUT R88, R9, R180, RZ, 0xfc, !PT ;  /* 0x000000b409587212 */ /* 0x000fe200078efcff */
[C---:B------:R-:W-:Y:S01]  /*2da0*/  FMUL R92, R155.reuse, R166 ;  /* 0x000000a69b5c7220 */ /* 0x040fe20000400000 */
[C---:B------:R-:W-:Y:S01]  /*2db0*/  FMUL R93, R155.reuse, R172 ;  /* 0x000000ac9b5d7220 */ /* 0x040fe20000400000 */
[C---:B------:R-:W-:Y:S01]  /*2dc0*/  FMUL R160, R155.reuse, R174 ;  /* 0x000000ae9ba07220 */ /* 0x040fe20000400000 */
[C---:B------:R-:W-:Y:S01]  /*2dd0*/  FMUL R159, R155.reuse, R176 ;  /* 0x000000b09b9f7220 */ /* 0x040fe20000400000 */
[----:B------:R-:W-:Y:S01]  /*2de0*/  FMUL R162, R155, R178 ;  /* 0x000000b29ba27220 */ /* 0x000fe20000400000 */
[----:B------:R-:W-:Y:S01]  /*2df0*/  F2FP.BF16.F32.PACK_AB R7, R8, R7 ;  /* 0x000000070807723e */ /* 0x000fe200000010ff */
[C---:B------:R-:W-:Y:S01]  /*2e00*/  FFMA R9, R154.reuse, R98, R91 ;  /* 0x000000629a097223 */ /* 0x040fe2000000005b */
[C---:B------:R-:W-:Y:S01]  /*2e10*/  FFMA R10, R154.reuse, R99, R94 ;  /* 0x000000639a0a7223 */ /* 0x040fe2000000005e */
[C---:B------:R-:W-:Y:S01]  /*2e20*/  FFMA R8, R154.reuse, R96, R89 ;  /* 0x000000609a087223 */ /* 0x040fe20000000059 */
[C---:B------:R-:W-:Y:S01]  /*2e30*/  FFMA R97, R154.reuse, R97, R92 ;  /* 0x000000619a617223 */ /* 0x040fe2000000005c */
[C---:B------:R-:W-:Y:S01]  /*2e40*/  FFMA R100, R154.reuse, R100, R93 ;  /* 0x000000649a647223 */ /* 0x040fe2000000005d */
[C---:B------:R-:W-:Y:S01]  /*2e50*/  FFMA R101, R154.reuse, R101, R160 ;  /* 0x000000659a657223 */ /* 0x040fe200000000a0 */
[C---:B------:R-:W-:Y:S01]  /*2e60*/  FFMA R11, R154.reuse, R102, R159 ;  /* 0x000000669a0b7223 */ /* 0x040fe2000000009f */
[----:B------:R-:W-:Y:S01]  /*2e70*/  FFMA R90, R154, R103, R162 ;  /* 0x000000679a5a7223 */ /* 0x000fe200000000a2 */
[----:B------:R-:W-:Y:S01]  /*2e80*/  LEA R88, R88, UR53, 0x1 ;  /* 0x0000003558587c11 */ /* 0x000fe2000f8e08ff */
[----:B------:R-:W-:Y:S05]  /*2e90*/  WARPSYNC.ALL ;  /* 0x0000000000007948 */ /* 0x000fea0003800000 */
[----:B------:R-:W-:Y:S01]  /*2ea0*/  F2FP.BF16.F32.PACK_AB R9, R10, R9 ;  /* 0x000000090a09723e */ /* 0x000fe200000010ff */
[----:B------:R-:W-:Y:S01]  /*2eb0*/  IMAD R96, R153, 0x2, R88 ;  /* 0x0000000299607824 */ /* 0x000fe200078e0258 */
[----:B------:R-:W-:Y:S01]  /*2ec0*/  F2FP.BF16.F32.PACK_AB R8, R97, R8 ;  /* 0x000000086108723e */ /* 0x000fe200000010ff */
[----:B------:R1:W-:Y:S01]  /*2ed0*/  STSM.16.M88.4 [R88+0x200], R4 ;  /* 0x0002000458007844 */ /* 0x0003e20000000200 */
[----:B------:R-:W-:Y:S01]  /*2ee0*/  F2FP.BF16.F32.PACK_AB R10, R101, R100 ;  /* 0x00000064650a723e */ /* 0x000fe200000010ff */
[----:B------:R-:W-:Y:S01]  /*2ef0*/  BSSY B0, `(.L_x_50) ;  /* 0x0000011000007945 */ /* 0x000fe20003800000 */
[----:B------:R-:W-:-:S05]  /*2f00*/  F2FP.BF16.F32.PACK_AB R11, R90, R11 ;  /* 0x0000000b5a0b723e */ /* 0x000fca00000010ff */
[----:B------:R1:W-:Y:S01]  /*2f10*/  STSM.16.M88.4 [R96+0x200], R8 ;  /* 0x0002000860007844 */ /* 0x0003e20000000200 */
[----:B------:R-:W-:Y:S01]  /*2f20*/  @!PT LDS RZ, [RZ] ;  /* 0x00000000fffff984 */ /* 0x000fe20000000800 */
[----:B------:R-:W-:Y:S01]  /*2f30*/  @!PT LDS RZ, [RZ] ;  /* 0x00000000fffff984 */ /* 0x000fe20000000800 */
[----:B------:R-:W-:Y:S01]  /*2f40*/  @!PT LDS RZ, [RZ] ;  /* 0x00000000fffff984 */ /* 0x000fe20000000800 */
[----:B------:R-:W-:Y:S01]  /*2f50*/  @!PT LDS RZ, [RZ] ;  /* 0x00000000fffff984 */ /* 0x000fe20000000800 */
[----:B------:R2:W-:Y:S06]  /*2f60*/  MEMBAR.ALL.CTA ;  /* 0x0000000000007992 */ /* 0x0005ec0000008000 */
[----:B--2---:R-:W2:Y:S02]  /*2f70*/  FENCE.VIEW.ASYNC.S ;  /* 0x00000000000073c6 */ /* 0x004ea40000000000 */
[----:B--2---:R-:W-:Y:S06]  /*2f80*/  BAR.SYNC.DEFER_BLOCKING 0x1, 0x100 ;  /* 0x0044000000007b1d */ /* 0x004fec0000010000 */
[----:B------:R-:W-:Y:S05]  /*2f90*/  @P0 BRA `(.L_x_51) ;  /* 0x0000000000180947 */ /* 0x000fea0003800000 */
[----:B------:R-:W-:Y:S02]  /*2fa0*/  UIADD3 UR4, UP0, UR54, 0x4f0, URZ ;  /* 0x000004f036047890 */ /* 0x000fe4000ff1e03f */
[----:B------:R-:W-:Y:S02]  /*2fb0*/  UIADD3 UR44, UR53, 0x200, URZ ;  /* 0x00000200352c7890 */ /* 0x000fe4000fffe03f */
[----:B------:R-:W-:-:S09]  /*2fc0*/  UIADD3.X UR5, URZ, UR55, URZ, UP0, !UPT ;  /* 0x000000373f057290 */ /* 0x000fd200087fe43f */
[----:B------:R2:W-:Y:S01]  /*2fd0*/  UTMASTG.3D [UR44], [UR4] ;  /* 0x0000002c040073b5 */ /* 0x0005e20008010000 */
[----:B------:R0:W-:Y:S01]  /*2fe0*/  UTMACMDFLUSH ;  /* 0x00000000000079b7 */ /* 0x0001e20000000000 */
[----:B--2---:R-:W-:-:S04]  /*2ff0*/  DEPBAR.LE SB0, 0x1 ;  /* 0x000080400000791a */ /* 0x004fc80000000000 */
.L_x_51:
[----:B------:R-:W-:Y:S05]  /*3000*/  BSYNC B0 ;  /* 0x0000000000007941 */ /* 0x000fea0003800000 */
.L_x_50:
[----:B------:R-:W-:Y:S01]  /*3010*/  BAR.SYNC.DEFER_BLOCKING 0x1, 0x100 ;  /* 0x0044000000007b1d */ /* 0x000fe20000010000 */
[----:B------:R-:W-:Y:S01]  /*3020*/  ISETP.NE.AND P4, PT, RZ, UR48, PT ;  /* 0x00000030ff007c0c */ /* 0x000fe2000bf85270 */
[----:B------:R-:W-:-:S05]  /*3030*/  VIADD R90, R88, 0x200 ;  /* 0x00000200585a7836 */ /* 0x000fca0000000000 */
[----:B------:R-:W-:-:S07]  /*3040*/  LEA R95, R153, R90, 0x1 ;  /* 0x0000005a995f7211 */ /* 0x000fce00078e08ff */
[----:B------:R-:W-:Y:S05]  /*3050*/  @!P4 BRA `(.L_x_52) ;  /* 0x000000000034c947 */ /* 0x000fea0003800000 */
[----:B------:R-:W-:Y:S04]  /*3060*/  BSSY B0, `(.L_x_53) ;  /* 0x0000009000007945 */ /* 0x000fe80003800000 */
[----:B------:R-:W-:Y:S05]  /*3070*/  @!P3 BRA `(.L_x_54) ;  /* 0x00000000001cb947 */ /* 0x000fea0003800000 */
[----:B------:R-:W-:-:S13]  /*3080*/  ISETP.NE.AND P4, PT, R157, 0x3, PT ;  /* 0x000000039d00780c */ /* 0x000fda0003f85270 */
[----:B------:R-:W-:Y:S05]  /*3090*/  @!P4 BRA `(.L_x_55) ;  /* 0x000000000004c947 */ /* 0x000fea0003800000 */
[----:B------:R-:W-:Y:S01]  /*30a0*/  BPT.TRAP 0x1 ;  /* 0x000000040000795c */ /* 0x000fe20000300000 */
.L_x_55:
[----:B------:R-:W-:-:S04]  /*30b0*/  ULEA UR4, UR36, UR53, 0x3 ;  /* 0x0000003524047291 */ /* 0x000fc8000f8e183f */
[----:B------:R-:W-:-:S04]  /*30c0*/  UIADD3 UR4, UR4, 0x60, URZ ;  /* 0x0000006004047890 */ /* 0x000fc8000fffe03f */
[----:B------:R-:W-:-:S09]  /*30d0*/  UPRMT UR4, UR52, 0x654, UR4 ;  /* 0x0000065434047896 */ /* 0x000fd20008000004 */
[----:B------:R-:W-:Y:S03]  /*30e0*/  SYNCS.ARRIVE.TRANS64.RED.A1T0 RZ, [UR4], RZ ;  /* 0x000000ffffff79a7 */ /* 0x000fe60008100404 */
.L_x_54:
[----:B------:R-:W-:Y:S05]  /*30f0*/  BSYNC B0 ;  /* 0x0000000000007941 */ /* 0x000fea0003800000 */
.L_x_53:
[----:B------:R-:W-:-:S04]  /*3100*/  UIADD3 UR36, UR36, 0x1, URZ ;  /* 0x0000000124247890 */ /* 0x000fc8000fffe03f */
[----:B------:R-:W-:-:S04]  /*3110*/  UISETP.NE.AND UP0, UPT, UR36, 0x4, UPT ;  /* 0x000000042400788c */ /* 0x000fc8000bf05270 */
[----:B------:R-:W-:-:S12]  /*3120*/  USEL UR36, UR36, URZ, UP0 ;  /* 0x0000003f24247287 */ /* 0x000fd80008000000 */
.L_x_52:
[----:B------:R-:W-:Y:S04]  /*3130*/  BSSY B0, `(.L_x_56) ;  /* 0x0000032000007945 */ /* 0x000fe80003800000 */
[----:B------:R-:W-:Y:S05]  /*3140*/  @!P3 BRA `(.L_x_57) ;  /* 0x0000000000c0b947 */ /* 0x000fea0003800000 */
[----:B------:R-:W-:-:S13]  /*3150*/  ISETP.NE.AND P4, PT, R157, 0x3, PT ;  /* 0x000000039d00780c */ /* 0x000fda0003f85270 */
[----:B------:R-:W-:Y:S05]  /*3160*/  @!P4 BRA `(.L_x_58) ;  /* 0x000000000004c947 */ /* 0x000fea0003800000 */
[----:B------:R-:W-:Y:S01]  /*3170*/  BPT.TRAP 0x1 ;  /* 0x000000040000795c */ /* 0x000fe20000300000 */
.L_x_58:
[----:B-1----:R-:W-:Y:S01]  /*3180*/  LEA R4, R3, UR53, 0x3 ;  /* 0x0000003503047c11 */ /* 0x002fe2000f8e18ff */
[----:B------:R-:W-:Y:S01]  /*3190*/  BSSY B1, `(.L_x_59) ;  /* 0x0000004000017945 */ /* 0x000fe20003800000 */
[----:B------:R-:W-:-:S04]  /*31a0*/  SHF.L.U32 R5, RZ, 0x1f, RZ ;  /* 0x0000001fff057819 */ /* 0x000fc800000006ff */
[----:B------:R-:W1:Y:S02]  /*31b0*/  SYNCS.PHASECHK.TRANS64.TRYWAIT P4, [R4+URZ+0x40], R5 ;  /* 0x00004005040075a7 */ /* 0x000e64000808017f */
[----:B-1----:R-:W-:Y:S05]  /*31c0*/  @!P4 BRA `(.L_x_60) ;  /* 0x000000680084c947 */ /* 0x002fea0003800000 */
.L_x_234:
[----:B------:R-:W-:Y:S05]  /*31d0*/  BSYNC B1 ;  /* 0x0000000000017941 */ /* 0x000fea0003800000 */
.L_x_59:
[----:B------:R-:W-:Y:S05]  /*31e0*/  @P2 BRA `(.L_x_61) ;  /* 0x0000000000942947 */ /* 0x000fea0003800000 */
[----:B------:R-:W-:Y:S01]  /*31f0*/  IMAD R12, R3, 0x2000, R90 ;  /* 0x00002000030c7824 */ /* 0x000fe200078e025a */
[----:B------:R-:W-:Y:S05]  /*3200*/  WARPSYNC.ALL ;  /* 0x0000000000007948 */ /* 0x000fea0003800000 */
[----:B------:R-:W-:Y:S01]  /*3210*/  IMAD R8, R153, 0x2, R12 ;  /* 0x0000000299087824 */ /* 0x000fe200078e020c */
[----:B-1----:R-:W1:Y:S05]  /*3220*/  LDSM.16.M88.4 R4, [R12] ;  /* 0x000000000c04783b */ /* 0x002e6a0000000200 */
[----:B------:R-:W2:Y:S01]  /*3230*/  LDSM.16.M88.4 R8, [R8] ;  /* 0x000000000808783b */ /* 0x000ea20000000200 */
[----:B-1----:R-:W-:Y:S01]  /*3240*/  IMAD.U32 R14, R4, 0x10000, RZ ;  /* 0x00010000040e7824 */ /* 0x002fe200078e00ff */
[C---:B------:R-:W-:Y:S01]  /*3250*/  LOP3.LUT R92, R5.reuse, 0xffff0000, RZ, 0xc0, !PT ;  /* 0xffff0000055c7812 */ /* 0x040fe200078ec0ff */
[----:B------:R-:W-:Y:S01]  /*3260*/  IMAD.U32 R94, R6, 0x10000, RZ ;  /* 0x00010000065e7824 */ /* 0x000fe200078e00ff */
[----:B------:R-:W-:Y:S01]  /*3270*/  LOP3.LUT R4, R4, 0xffff0000, RZ, 0xc0, !PT ;  /* 0xffff000004047812 */ /* 0x000fe200078ec0ff */
[----:B------:R-:W-:Y:S01]  /*3280*/  IMAD.U32 R20, R5, 0x10000, RZ ;  /* 0x0001000005147824 */ /* 0x000fe200078e00ff */
[C---:B--2---:R-:W-:Y:S01]  /*3290*/  LOP3.LUT R102, R8.reuse, 0xffff0000, RZ, 0xc0, !PT ;  /* 0xffff000008667812 */ /* 0x044fe200078ec0ff */
[----:B------:R-:W-:Y:S01]  /*32a0*/  IMAD.U32 R100, R8, 0x10000, RZ ;  /* 0x0001000008647824 */ /* 0x000fe200078e00ff */
[----:B------:R-:W-:Y:S01]  /*32b0*/  LOP3.LUT R160, R9, 0xffff0000, RZ, 0xc0, !PT ;  /* 0xffff000009a07812 */ /* 0x000fe200078ec0ff */
[----:B------:R-:W-:Y:S01]  /*32c0*/  IMAD.U32 R162, R10, 0x10000, RZ ;  /* 0x000100000aa27824 */ /* 0x000fe200078e00ff */
[----:B------:R-:W-:Y:S01]  /*32d0*/  LOP3.LUT R6, R6, 0xffff0000, RZ, 0xc0, !PT ;  /* 0xffff000006067812 */ /* 0x000fe200078ec0ff */
[C---:B------:R-:W-:Y:S01]  /*32e0*/  IMAD.U32 R98, R7.reuse, 0x10000, RZ ;  /* 0x0001000007627824 */ /* 0x040fe200078e00ff */
[----:B------:R-:W-:Y:S01]  /*32f0*/  LOP3.LUT R156, R7, 0xffff0000, RZ, 0xc0, !PT ;  /* 0xffff0000079c7812 */ /* 0x000fe200078ec0ff */
[----:B------:R-:W-:Y:S01]  /*3300*/  IMAD.U32 R164, R11, 0x10000, RZ ;  /* 0x000100000ba47824 */ /* 0x000fe200078e00ff */
[----:B------:R-:W-:Y:S01]  /*3310*/  SHF.L.U32 R8, R9, 0x10, RZ ;  /* 0x0000001009087819 */ /* 0x000fe200000006ff */
[C---:B------:R-:W-:Y:S01]  /*3320*/  FMUL R13, R155.reuse, R14 ;  /* 0x0000000e9b0d7220 */ /* 0x040fe20000400000 */
[----:B------:R-:W-:Y:S01]  /*3330*/  LOP3.LUT R10, R10, 0xffff0000, RZ, 0xc0, !PT ;  /* 0xffff00000a0a7812 */ /* 0x000fe200078ec0ff */
[----:B------:R-:W-:Y:S01]  /*3340*/  FMUL R21, R155, R94 ;  /* 0x0000005e9b157220 */ /* 0x000fe20000400000 */
[----:B------:R-:W-:Y:S01]  /*3350*/  LOP3.LUT R166, R11, 0xffff0000, RZ, 0xc0, !PT ;  /* 0xffff00000ba67812 */ /* 0x000fe200078ec0ff */
[C---:B------:R-:W-:Y:S01]  /*3360*/  FMUL R15, R155.reuse, R20 ;  /* 0x000000149b0f7220 */ /* 0x040fe20000400000 */
        /* <DEDUP_REMOVED lines=12> */
[----:B------:R-:W-:-:S07]  /*3430*/  FMUL R162, R155, R166 ;  /* 0x000000a69ba27220 */ /* 0x000fce0000400000 */
.L_x_61:
[----:B------:R-:W-:-:S07]  /*3440*/  VIADD R3, R3, 0x1 ;  /* 0x0000000103037836 */ /* 0x000fce0000000000 */
.L_x_57:
[----:B------:R-:W-:Y:S05]  /*3450*/  BSYNC B0 ;  /* 0x0000000000007941 */ /* 0x000fea0003800000 */
.L_x_56:
[C---:B-1----:R-:W-:Y:S01]  /*3460*/  FFMA R5, R154.reuse, R26, R15 ;  /* 0x0000001a9a057223 */ /* 0x042fe2000000000f */
[C---:B------:R-:W-:Y:S01]  /*3470*/  FFMA R6, R154.reuse, R27, R14 ;  /* 0x0000001b9a067223 */ /* 0x040fe2000000000e */
        /* <DEDUP_REMOVED lines=14> */
[----:B------:R-:W-:Y:S01]  /*3560*/  F2FP.BF16.F32.PACK_AB R5, R6, R5 ;  /* 0x000000050605723e */ /* 0x000fe200000010ff */
[----:B------:R-:W-:Y:S05]  /*3570*/  WARPSYNC.ALL ;  /* 0x0000000000007948 */ /* 0x000fea0003800000 */
[----:B------:R-:W-:Y:S01]  /*3580*/  F2FP.BF16.F32.PACK_AB R4, R25, R4 ;  /* 0x000000041904723e */ /* 0x000fe200000010ff */
[----:B------:R-:W-:Y:S01]  /*3590*/  BSSY B0, `(.L_x_62) ;  /* 0x000001a000007945 */ /* 0x000fe20003800000 */
[----:B------:R-:W-:-:S02]  /*35a0*/  F2FP.BF16.F32.PACK_AB R6, R29, R28 ;  /* 0x0000001c1d06723e */ /* 0x000fc400000010ff */
[----:B------:R-:W-:Y:S02]  /*35b0*/  F2FP.BF16.F32.PACK_AB R7, R8, R7 ;  /* 0x000000070807723e */ /* 0x000fe400000010ff */
[----:B------:R-:W-:Y:S02]  /*35c0*/  F2FP.BF16.F32.PACK_AB R9, R10, R9 ;  /* 0x000000090a09723e */ /* 0x000fe400000010ff */
[----:B------:R-:W-:Y:S01]  /*35d0*/  F2FP.BF16.F32.PACK_AB R8, R33, R32 ;  /* 0x000000202108723e */ /* 0x000fe200000010ff */
[----:B------:R1:W-:Y:S01]  /*35e0*/  STSM.16.M88.4 [R88+0x2200], R4 ;  /* 0x0022000458007844 */ /* 0x0003e20000000200 */
[----:B------:R-:W-:Y:S02]  /*35f0*/  F2FP.BF16.F32.PACK_AB R10, R37, R36 ;  /* 0x00000024250a723e */ /* 0x000fe400000010ff */
        /* <DEDUP_REMOVED lines=12> */
[----:B------:R-:W-:Y:S02]  /*36c0*/  UIADD3 UR4, UR53, 0x2200, URZ ;  /* 0x0000220035047890 */ /* 0x000fe4000fffe03f */
[----:B------:R-:W-:Y:S01]  /*36d0*/  UIADD3.X UR9, URZ, UR55, URZ, UP0, !UPT ;  /* 0x000000373f097290 */ /* 0x000fe200087fe43f */
[----:B------:R-:W-:Y:S01]  /*36e0*/  UMOV UR5, UR45 ;  /* 0x0000002d00057c82 */ /* 0x000fe20008000000 */
[----:B------:R-:W-:-:S07]  /*36f0*/  UMOV UR7, UR47 ;  /* 0x0000002f00077c82 */ /* 0x000fce0008000000 */
[----:B------:R2:W-:Y:S01]  /*3700*/  UTMASTG.3D [UR4], [UR8] ;  /* 0x00000004080073b5 */ /* 0x0005e20008010000 */
[----:B------:R0:W-:Y:S01]  /*3710*/  UTMACMDFLUSH ;  /* 0x00000000000079b7 */ /* 0x0001e20000000000 */
[----:B--2---:R-:W-:-:S04]  /*3720*/  DEPBAR.LE SB0, 0x1 ;  /* 0x000080400000791a */ /* 0x004fc80000000000 */
.L_x_63:
[----:B------:R-:W-:Y:S05]  /*3730*/  BSYNC B0 ;  /* 0x0000000000007941 */ /* 0x000fea0003800000 */
.L_x_62:
[----:B------:R-:W-:Y:S01]  /*3740*/  VIADD R24, R88, 0x2200 ;  /* 0x0000220058187836 */ /* 0x000fe20000000000 */
[----:B------:R-:W-:Y:S03]  /*3750*/  BAR.SYNC.DEFER_BLOCKING 0x1, 0x100 ;  /* 0x0044000000007b1d */ /* 0x000fe60000010000 */
[----:B------:R-:W-:-:S03]  /*3760*/  IMAD R24, R153, 0x2, R24 ;  /* 0x0000000299187824 */ /* 0x000fc600078e0218 */
[----:B------:R-:W-:Y:S04]  /*3770*/  BSSY B0, `(.L_x_64) ;  /* 0x0000009000007945 */ /* 0x000fe80003800000 */
[----:B------:R-:W-:Y:S05]  /*3780*/  @!P3 BRA `(.L_x_65) ;  /* 0x00000000001cb947 */ /* 0x000fea0003800000 */
[----:B------:R-:W-:-:S13]  /*3790*/  ISETP.NE.AND P4, PT, R157, 0x3, PT ;  /* 0x000000039d00780c */ /* 0x000fda0003f85270 */
[----:B------:R-:W-:Y:S05]  /*37a0*/  @!P4 BRA `(.L_x_66) ;  /* 0x000000000004c947 */ /* 0x000fea0003800000 */
[----:B------:R-:W-:Y:S01]  /*37b0*/  BPT.TRAP 0x1 ;  /* 0x000000040000795c */ /* 0x000fe20000300000 */
.L_x_66:
[----:B------:R-:W-:-:S04]  /*37c0*/  ULEA UR4, UR36, UR53, 0x3 ;  /* 0x0000003524047291 */ /* 0x000fc8000f8e183f */
[----:B------:R-:W-:-:S04]  /*37d0*/  UIADD3 UR4, UR4, 0x60, URZ ;  /* 0x0000006004047890 */ /* 0x000fc8000fffe03f */
[----:B------:R-:W-:-:S09]  /*37e0*/  UPRMT UR4, UR52, 0x654, UR4 ;  /* 0x0000065434047896 */ /* 0x000fd20008000004 */
[----:B------:R-:W-:Y:S03]  /*37f0*/  SYNCS.ARRIVE.TRANS64.RED.A1T0 RZ, [UR4], RZ ;  /* 0x000000ffffff79a7 */ /* 0x000fe60008100404 */
.L_x_65:
[----:B------:R-:W-:Y:S05]  /*3800*/  BSYNC B0 ;  /* 0x0000000000007941 */ /* 0x000fea0003800000 */
.L_x_64:
[----:B------:R-:W-:Y:S01]  /*3810*/  UIADD3 UR36, UR36, 0x1, URZ ;  /* 0x0000000124247890 */ /* 0x000fe2000fffe03f */
[----:B------:R-:W-:Y:S01]  /*3820*/  BSSY B0, `(.L_x_67) ;  /* 0x0000038000007945 */ /* 0x000fe20003800000 */
[----:B------:R-:W-:Y:S02]  /*3830*/  IMAD.MOV.U32 R25, RZ, RZ, RZ ;  /* 0x000000ffff197224 */ /* 0x000fe400078e00ff */
[----:B------:R-:W-:-:S04]  /*3840*/  UISETP.NE.AND UP0, UPT, UR36, 0x4, UPT ;  /* 0x000000042400788c */ /* 0x000fc8000bf05270 */
[----:B------:R-:W-:Y:S01]  /*3850*/  USEL UR36, UR36, URZ, UP0 ;  /* 0x0000003f24247287 */ /* 0x000fe20008000000 */
[----:B------:R-:W-:Y:S11]  /*3860*/  @!P3 BRA `(.L_x_68) ;  /* 0x0000000000ccb947 */ /* 0x000ff60003800000 */
[----:B------:R-:W-:-:S13]  /*3870*/  ISETP.NE.AND P4, PT, R157, 0x3, PT ;  /* 0x000000039d00780c */ /* 0x000fda0003f85270 */
[----:B------:R-:W-:Y:S05]  /*3880*/  @!P4 BRA `(.L_x_69) ;  /* 0x000000000004c947 */ /* 0x000fea0003800000 */
[----:B------:R-:W-:Y:S01]  /*3890*/  BPT.TRAP 0x1 ;  /* 0x000000040000795c */ /* 0x000fe20000300000 */
.L_x_69:
[C---:B-1----:R-:W-:Y:S01]  /*38a0*/  LEA R4, R3.reuse, UR53, 0x3 ;  /* 0x0000003503047c11 */ /* 0x042fe2000f8e18ff */
[----:B------:R-:W-:Y:S01]  /*38b0*/  VIADD R27, R3, 0x1 ;  /* 0x00000001031b7836 */ /* 0x000fe20000000000 */
[----:B------:R-:W-:Y:S01]  /*38c0*/  SHF.L.U32 R5, RZ, 0x1f, RZ ;  /* 0x0000001fff057819 */ /* 0x000fe200000006ff */
[----:B------:R-:W-:Y:S03]  /*38d0*/  BSSY B1, `(.L_x_70) ;  /* 0x0000004000017945 */ /* 0x000fe60003800000 */
[----:B------:R-:W1:Y:S01]  /*38e0*/  SYNCS.PHASECHK.TRANS64.TRYWAIT P5, [R4+URZ+0x40], R5 ;  /* 0x00004005040075a7 */ /* 0x000e6200080a017f */
[----:B------:R-:W-:Y:S01]  /*38f0*/  ISETP.NE.AND P4, PT, R27, 0x4, PT ;  /* 0x000000041b00780c */ /* 0x000fe20003f85270 */
[----:B-1----:R-:W-:-:S12]  /*3900*/  @!P5 BRA `(.L_x_71) ;  /* 0x0000006000c8d947 */ /* 0x002fd80003800000 */
.L_x_235:
[----:B------:R-:W-:Y:S05]  /*3910*/  BSYNC B1 ;  /* 0x0000000000017941 */ /* 0x000fea0003800000 */
.L_x_70:
[----:B------:R-:W-:Y:S05]  /*3920*/  @P2 BRA `(.L_x_72) ;  /* 0x0000000000942947 */ /* 0x000fea0003800000 */
[----:B------:R-:W-:Y:S01]  /*3930*/  LEA R30, R3, R90, 0xd ;  /* 0x0000005a031e7211 */ /* 0x000fe200078e68ff */
[----:B------:R-:W-:Y:S05]  /*3940*/  WARPSYNC.ALL ;  /* 0x0000000000007948 */ /* 0x000fea0003800000 */
[----:B-1----:R-:W-:Y:S01]  /*3950*/  IMAD R5, R153, 0x2, R30 ;  /* 0x0000000299057824 */ /* 0x002fe200078e021e */
[----:B------:R-:W1:Y:S05]  /*3960*/  LDSM.16.M88.4 R8, [R30] ;  /* 0x000000001e08783b */ /* 0x000e6a0000000200 */
[----:B------:R-:W2:Y:S01]  /*3970*/  LDSM.16.M88.4 R4, [R5] ;  /* 0x000000000504783b */ /* 0x000ea20000000200 */
[C---:B-1----:R-:W-:Y:S01]  /*3980*/  IMAD.U32 R12, R8.reuse, 0x10000, RZ ;  /* 0x00010000080c7824 */ /* 0x042fe200078e00ff */
[C---:B------:R-:W-:Y:S01]  /*3990*/  LOP3.LUT R20, R9.reuse, 0xffff0000, RZ, 0xc0, !PT ;  /* 0xffff000009147812 */ /* 0x040fe200078ec0ff */
[----:B------:R-:W-:Y:S01]  /*39a0*/  IMAD.U32 R14, R9, 0x10000, RZ ;  /* 0x00010000090e7824 */ /* 0x000fe200078e00ff */
[----:B------:R-:W-:Y:S01]  /*39b0*/  LOP3.LUT R8, R8, 0xffff0000, RZ, 0xc0, !PT ;  /* 0xffff000008087812 */ /* 0x000fe200078ec0ff */
[----:B------:R-:W-:Y:S01]  /*39c0*/  IMAD.U32 R26, R10, 0x10000, RZ ;  /* 0x000100000a1a7824 */ /* 0x000fe200078e00ff */
[----:B--2---:R-:W-:Y:S01]  /*39d0*/  SHF.L.U32 R34, R6, 0x10, RZ ;  /* 0x0000001006227819 */ /* 0x004fe200000006ff */
[----:B------:R-:W-:Y:S01]  /*39e0*/  IMAD.U32 R30, R4, 0x10000, RZ ;  /* 0x00010000041e7824 */ /* 0x000fe200078e00ff */
[----:B------:R-:W-:Y:S01]  /*39f0*/  LOP3.LUT R10, R10, 0xffff0000, RZ, 0xc0, !PT ;  /* 0xffff00000a0a7812 */ /* 0x000fe200078ec0ff */
[C---:B------:R-:W-:Y:S01]  /*3a00*/  IMAD.U32 R28, R11.reuse, 0x10000, RZ ;  /* 0x000100000b1c7824 */ /* 0x040fe200078e00ff */
[----:B------:R-:W-:Y:S01]  /*3a10*/  LOP3.LUT R156, R11, 0xffff0000, RZ, 0xc0, !PT ;  /* 0xffff00000b9c7812 */ /* 0x000fe200078ec0ff */
[----:B------:R-:W-:Y:S01]  /*3a20*/  IMAD.U32 R32, R5, 0x10000, RZ ;  /* 0x0001000005207824 */ /* 0x000fe200078e00ff */
[----:B------:R-:W-:Y:S01]  /*3a30*/  LOP3.LUT R4, R4, 0xffff0000, RZ, 0xc0, !PT ;  /* 0xffff000004047812 */ /* 0x000fe200078ec0ff */
[----:B------:R-:W-:Y:S01]  /*3a40*/  IMAD.U32 R36, R7, 0x10000, RZ ;  /* 0x0001000007247824 */ /* 0x000fe200078e00ff */
[----:B------:R-:W-:Y:S01]  /*3a50*/  LOP3.LUT R94, R5, 0xffff0000, RZ, 0xc0, !PT ;  /* 0xffff0000055e7812 */ /* 0x000fe200078ec0ff */
        /* <DEDUP_REMOVED lines=18> */
.L_x_72:
[----:B------:R-:W-:Y:S02]  /*3b80*/  SEL R25, RZ, 0x1, P4 ;  /* 0x00000001ff197807 */ /* 0x000fe40002000000 */
[----:B------:R-:W-:-:S07]  /*3b90*/  SEL R3, R27, RZ, P4 ;  /* 0x000000ff1b037207 */ /* 0x000fce0002000000 */
.L_x_68:
[----:B------:R-:W-:Y:S05]  /*3ba0*/  BSYNC B0 ;  /* 0x0000000000007941 */ /* 0x000fea0003800000 */
.L_x_67:
        /* <DEDUP_REMOVED lines=45> */
.L_x_74:
[----:B------:R-:W-:Y:S05]  /*3e80*/  BSYNC B0 ;  /* 0x0000000000007941 */ /* 0x000fea0003800000 */
.L_x_73:
        /* <DEDUP_REMOVED lines=8> */
.L_x_77:
[----:B------:R-:W-:-:S04]  /*3f10*/  ULEA UR4, UR36, UR53, 0x3 ;  /* 0x0000003524047291 */ /* 0x000fc8000f8e183f */
[----:B------:R-:W-:-:S04]  /*3f20*/  UIADD3 UR4, UR4, 0x60, URZ ;  /* 0x0000006004047890 */ /* 0x000fc8000fffe03f */
[----:B------:R-:W-:-:S09]  /*3f30*/  UPRMT UR4, UR52, 0x654, UR4 ;  /* 0x0000065434047896 */ /* 0x000fd20008000004 */
[----:B------:R-:W-:Y:S03]  /*3f40*/  SYNCS.ARRIVE.TRANS64.RED.A1T0 RZ, [UR4], RZ ;  /* 0x000000ffffff79a7 */ /* 0x000fe60008100404 */
.L_x_76:
[----:B------:R-:W-:Y:S05]  /*3f50*/  BSYNC B0 ;  /* 0x0000000000007941 */ /* 0x000fea0003800000 */
.L_x_75:
[----:B------:R-:W-:Y:S01]  /*3f60*/  UIADD3 UR4, UR36, 0x1, URZ ;  /* 0x0000000124047890 */ /* 0x000fe2000fffe03f */
[----:B------:R-:W-:Y:S03]  /*3f70*/  BSSY B0, `(.L_x_78) ;  /* 0x0000038000007945 */ /* 0x000fe60003800000 */
[----:B------:R-:W-:-:S04]  /*3f80*/  UISETP.NE.AND UP0, UPT, UR4, 0x4, UPT ;  /* 0x000000040400788c */ /* 0x000fc8000bf05270 */
[----:B------:R-:W-:Y:S01]  /*3f90*/  USEL UR8, UR4, URZ, UP0 ;  /* 0x0000003f04087287 */ /* 0x000fe20008000000 */
[----:B------:R-:W-:Y:S11]  /*3fa0*/  @!P3 BRA `(.L_x_79) ;  /* 0x0000000000d0b947 */ /* 0x000ff60003800000 */
[----:B------:R-:W-:-:S13]  /*3fb0*/  ISETP.NE.AND P4, PT, R157, 0x3, PT ;  /* 0x000000039d00780c */ /* 0x000fda0003f85270 */
[----:B------:R-:W-:Y:S05]  /*3fc0*/  @!P4 BRA `(.L_x_80) ;  /* 0x000000000004c947 */ /* 0x000fea0003800000 */
[----:B------:R-:W-:Y:S01]  /*3fd0*/  BPT.TRAP 0x1 ;  /* 0x000000040000795c */ /* 0x000fe20000300000 */
.L_x_80:
[C---:B-1----:R-:W-:Y:S01]  /*3fe0*/  LEA R5, R3.reuse, UR53, 0x3 ;  /* 0x0000003503057c11 */ /* 0x042fe2000f8e18ff */
[----:B------:R-:W-:Y:S01]  /*3ff0*/  VIADD R27, R3, 0x1 ;  /* 0x00000001031b7836 */ /* 0x000fe20000000000 */
[----:B------:R-:W-:Y:S01]  /*4000*/  SHF.L.U32 R4, R25, 0x1f, RZ ;  /* 0x0000001f19047819 */ /* 0x000fe200000006ff */
[----:B------:R-:W-:Y:S03]  /*4010*/  BSSY B1, `(.L_x_81) ;  /* 0x0000005000017945 */ /* 0x000fe60003800000 */
[----:B------:R-:W1:Y:S01]  /*4020*/  SYNCS.PHASECHK.TRANS64.TRYWAIT P5, [R5+URZ+0x40], R4 ;  /* 0x00004004050075a7 */ /* 0x000e6200080a017f */
[----:B------:R-:W-:-:S04]  /*4030*/  ISETP.NE.AND P4, PT, R27, 0x4, PT ;  /* 0x000000041b00780c */ /* 0x000fc80003f85270 */
[----:B------:R-:W-:Y:S01]  /*4040*/  SEL R98, RZ, 0x1, P4 ;  /* 0x00000001ff627807 */ /* 0x000fe20002000000 */
[----:B-1----:R-:W-:Y:S08]  /*4050*/  @!P5 BRA `(.L_x_82) ;  /* 0x0000005c0008d947 */ /* 0x002ff00003800000 */
.L_x_236:
[----:B------:R-:W-:Y:S05]  /*4060*/  BSYNC B1 ;  /* 0x0000000000017941 */ /* 0x000fea0003800000 */
.L_x_81:
[----:B------:R-:W-:Y:S05]  /*4070*/  @P2 BRA `(.L_x_83) ;  /* 0x0000000000942947 */ /* 0x000fea0003800000 */
[----:B------:R-:W-:Y:S01]  /*4080*/  IMAD R32, R3, 0x2000, R90 ;  /* 0x0000200003207824 */ /* 0x000fe200078e025a */
[----:B------:R-:W-:Y:S05]  /*4090*/  WARPSYNC.ALL ;  /* 0x0000000000007948 */ /* 0x000fea0003800000 */
[----:B-1----:R-:W-:Y:S01]  /*40a0*/  IMAD R5, R153, 0x2, R32 ;  /* 0x0000000299057824 */ /* 0x002fe200078e0220 */
[----:B------:R-:W1:Y:S05]  /*40b0*/  LDSM.16.M88.4 R8, [R32] ;  /* 0x000000002008783b */ /* 0x000e6a0000000200 */
[----:B------:R-:W2:Y:S01]  /*40c0*/  LDSM.16.M88.4 R4, [R5] ;  /* 0x000000000504783b */ /* 0x000ea20000000200 */
[C---:B-1----:R-:W-:Y:S01]  /*40d0*/  SHF.L.U32 R14, R9.reuse, 0x10, RZ ;  /* 0x00000010090e7819 */ /* 0x042fe200000006ff */
[----:B------:R-:W-:Y:S01]  /*40e0*/  IMAD.U32 R12, R8, 0x10000, RZ ;  /* 0x00010000080c7824 */ /* 0x000fe200078e00ff */
[----:B------:R-:W-:Y:S01]  /*40f0*/  LOP3.LUT R20, R9, 0xffff0000, RZ, 0xc0, !PT ;  /* 0xffff000009147812 */ /* 0x000fe200078ec0ff */
[----:B------:R-:W-:Y:S01]  /*4100*/  IMAD.U32 R28, R10, 0x10000, RZ ;  /* 0x000100000a1c7824 */ /* 0x000fe200078e00ff */
[----:B------:R-:W-:Y:S01]  /*4110*/  LOP3.LUT R8, R8, 0xffff0000, RZ, 0xc0, !PT ;  /* 0xffff000008087812 */ /* 0x000fe200078ec0ff */
[----:B--2---:R-:W-:Y:S01]  /*4120*/  IMAD.U32 R32, R4, 0x10000, RZ ;  /* 0x0001000004207824 */ /* 0x004fe200078e00ff */
[----:B------:R-:W-:Y:S01]  /*4130*/  LOP3.LUT R10, R10, 0xffff0000, RZ, 0xc0, !PT ;  /* 0xffff00000a0a7812 */ /* 0x000fe200078ec0ff */
[----:B------:R-:W-:Y:S01]  /*4140*/  IMAD.U32 R36, R6, 0x10000, RZ ;  /* 0x0001000006247824 */ /* 0x000fe200078e00ff */
[C---:B------:R-:W-:Y:S01]  /*4150*/  LOP3.LUT R156, R11.reuse, 0xffff0000, RZ, 0xc0, !PT ;  /* 0xffff00000b9c7812 */ /* 0x040fe200078ec0ff */
[----:B------:R-:W-:Y:S01]  /*4160*/  IMAD.U32 R30, R11, 0x10000, RZ ;  /* 0x000100000b1e7824 */ /* 0x000fe200078e00ff */
[----:B------:R-:W-:Y:S01]  /*4170*/  LOP3.LUT R4, R4, 0xffff0000, RZ, 0xc0, !PT ;  /* 0xffff000004047812 */ /* 0x000fe200078ec0ff */
[C---:B------:R-:W-:Y:S01]  /*4180*/  IMAD.U32 R34, R5.reuse, 0x10000, RZ ;  /* 0x0001000005227824 */ /* 0x040fe200078e00ff */
[----:B------:R-:W-:Y:S01]  /*4190*/  LOP3.LUT R94, R5, 0xffff0000, RZ, 0xc0, !PT ;  /* 0xffff0000055e7812 */ /* 0x000fe200078ec0ff */
[----:B------:R-:W-:Y:S01]  /*41a0*/  IMAD.U32 R38, R7, 0x10000, RZ ;  /* 0x0001000007267824 */ /* 0x000fe200078e00ff */
        /* <DEDUP_REMOVED lines=18> */
.L_x_83:
[----:B------:R-:W-:Y:S02]  /*42d0*/  LOP3.LUT R25, R25, R98, RZ, 0x3c, !PT ;  /* 0x0000006219197212 */ /* 0x000fe400078e3cff */
[----:B------:R-:W-:-:S07]  /*42e0*/  SEL R3, R27, RZ, P4 ;  /* 0x000000ff1b037207 */ /* 0x000fce0002000000 */
.L_x_79:
[----:B------:R-:W-:Y:S05]  /*42f0*/  BSYNC B0 ;  /* 0x0000000000007941 */ /* 0x000fea0003800000 */
.L_x_78:
        /* <DEDUP_REMOVED lines=39> */
[----:B------:R-:W-:Y:S02]  /*4570*/  UIADD3 UR4, UR53, 0x6200, URZ ;  /* 0x0000620035047890 */ /* 0x000fe4000fffe03f */
[----:B------:R-:W-:Y:S01]  /*4580*/  UIADD3.X UR11, URZ, UR55, URZ, UP0, !UPT ;  /* 0x000000373f0b7290 */ /* 0x000fe200087fe43f */
[----:B------:R-:W-:-:S08]  /*4590*/  UMOV UR7, UR47 ;  /* 0x0000002f00077c82 */ /* 0x000fd00008000000 */
[----:B------:R2:W-:Y:S01]  /*45a0*/  UTMASTG.3D [UR4], [UR10] ;  /* 0x000000040a0073b5 */ /* 0x0005e20008010000 */
[----:B------:R0:W-:Y:S01]  /*45b0*/  UTMACMDFLUSH ;  /* 0x00000000000079b7 */ /* 0x0001e20000000000 */
[----:B--2---:R-:W-:-:S04]  /*45c0*/  DEPBAR.LE SB0, 0x1 ;  /* 0x000080400000791a */ /* 0x004fc80000000000 */
.L_x_85:
[----:B------:R-:W-:Y:S05]  /*45d0*/  BSYNC B0 ;  /* 0x0000000000007941 */ /* 0x000fea0003800000 */
.L_x_84:
[----:B-1----:R-:W-:Y:S01]  /*45e0*/  VIADD R4, R88, 0x6200 ;  /* 0x0000620058047836 */ /* 0x002fe20000000000 */
[----:B------:R-:W-:Y:S04]  /*45f0*/  BAR.SYNC.DEFER_BLOCKING 0x1, 0x100 ;  /* 0x0044000000007b1d */ /* 0x000fe80000010000 */
[----:B------:R-:W-:Y:S02]  /*4600*/  LEA R27, R153, R4, 0x1 ;  /* 0x00000004991b7211 */ /* 0x000fe400078e08ff */
[----:B------:R-:W-:Y:S04]  /*4610*/  BSSY B0, `(.L_x_86) ;  /* 0x0000009000007945 */ /* 0x000fe80003800000 */
[----:B------:R-:W-:Y:S05]  /*4620*/  @!P3 BRA `(.L_x_87) ;  /* 0x00000000001cb947 */ /* 0x000fea0003800000 */
[----:B------:R-:W-:-:S13]  /*4630*/  ISETP.NE.AND P4, PT, R157, 0x3, PT ;  /* 0x000000039d00780c */ /* 0x000fda0003f85270 */
[----:B------:R-:W-:Y:S05]  /*4640*/  @!P4 BRA `(.L_x_88) ;  /* 0x000000000004c947 */ /* 0x000fea0003800000 */
[----:B------:R-:W-:Y:S01]  /*4650*/  BPT.TRAP 0x1 ;  /* 0x000000040000795c */ /* 0x000fe20000300000 */
.L_x_88:
[----:B------:R-:W-:-:S04]  /*4660*/  ULEA UR4, UR8, UR53, 0x3 ;  /* 0x0000003508047291 */ /* 0x000fc8000f8e183f */
[----:B------:R-:W-:-:S04]  /*4670*/  UIADD3 UR4, UR4, 0x60, URZ ;  /* 0x0000006004047890 */ /* 0x000fc8000fffe03f */
[----:B------:R-:W-:-:S09]  /*4680*/  UPRMT UR4, UR52, 0x654, UR4 ;  /* 0x0000065434047896 */ /* 0x000fd20008000004 */
[----:B------:R-:W-:Y:S03]  /*4690*/  SYNCS.ARRIVE.TRANS64.RED.A1T0 RZ, [UR4], RZ ;  /* 0x000000ffffff79a7 */ /* 0x000fe60008100404 */
.L_x_87:
[----:B------:R-:W-:Y:S05]  /*46a0*/  BSYNC B0 ;  /* 0x0000000000007941 */ /* 0x000fea0003800000 */
.L_x_86:
        /* <DEDUP_REMOVED lines=8> */
.L_x_91:
[C---:B------:R-:W-:Y:S01]  /*4730*/  LEA R4, R3.reuse, UR53, 0x3 ;  /* 0x0000003503047c11 */ /* 0x040fe2000f8e18ff */
[----:B------:R-:W-:Y:S01]  /*4740*/  VIADD R29, R3, 0x1 ;  /* 0x00000001031d7836 */ /* 0x000fe20000000000 */
[----:B------:R-:W-:Y:S01]  /*4750*/  SHF.L.U32 R5, R25, 0x1f, RZ ;  /* 0x0000001f19057819 */ /* 0x000fe200000006ff */
[----:B------:R-:W-:Y:S03]  /*4760*/  BSSY B1, `(.L_x_92) ;  /* 0x0000005000017945 */ /* 0x000fe60003800000 */
[----:B------:R-:W1:Y:S01]  /*4770*/  SYNCS.PHASECHK.TRANS64.TRYWAIT P5, [R4+URZ+0x40], R5 ;  /* 0x00004005040075a7 */ /* 0x000e6200080a017f */
[----:B------:R-:W-:-:S04]  /*4780*/  ISETP.NE.AND P4, PT, R29, 0x4, PT ;  /* 0x000000041d00780c */ /* 0x000fc80003f85270 */
[----:B------:R-:W-:Y:S01]  /*4790*/  SEL R40, RZ, 0x1, P4 ;  /* 0x00000001ff287807 */ /* 0x000fe20002000000 */
[----:B-1----:R-:W-:Y:S08]  /*47a0*/  @!P5 BRA `(.L_x_93) ;  /* 0x000000540048d947 */ /* 0x002ff00003800000 */
.L_x_237:
[----:B------:R-:W-:Y:S05]  /*47b0*/  BSYNC B1 ;  /* 0x0000000000017941 */ /* 0x000fea0003800000 */
.L_x_92:
[----:B------:R-:W-:Y:S05]  /*47c0*/  @P2 BRA `(.L_x_94) ;  /* 0x0000000000942947 */ /* 0x000fea0003800000 */
[----:B------:R-:W-:Y:S01]  /*47d0*/  IMAD R32, R3, 0x2000, R90 ;  /* 0x0000200003207824 */ /* 0x000fe200078e025a */
        /* <DEDUP_REMOVED lines=36> */
.L_x_94:
[----:B------:R-:W-:Y:S02]  /*4a20*/  LOP3.LUT R25, R25, R40, RZ, 0x3c, !PT ;  /* 0x0000002819197212 */ /* 0x000fe400078e3cff */
[----:B------:R-:W-:-:S07]  /*4a30*/  SEL R3, R29, RZ, P4 ;  /* 0x000000ff1d037207 */ /* 0x000fce0002000000 */
.L_x_90:
[----:B------:R-:W-:Y:S05]  /*4a40*/  BSYNC B0 ;  /* 0x0000000000007941 */ /* 0x000fea0003800000 */
.L_x_89:
        /* <DEDUP_REMOVED lines=27> */
[----:B------:R1:W-:Y:S01]  /*4c00*/  STSM.16.M88.4 [R95], R8 ;  /* 0x000000085f007844 */ /* 0x0003e20000000200 */
        /* <DEDUP_REMOVED lines=17> */
.L_x_96:
[----:B------:R-:W-:Y:S05]  /*4d20*/  BSYNC B0 ;  /* 0x0000000000007941 */ /* 0x000fea0003800000 */
.L_x_95:
[----:B------:R-:W-:Y:S06]  /*4d30*/  BAR.SYNC.DEFER_BLOCKING 0x1, 0x100 ;  /* 0x0044000000007b1d */ /* 0x000fec0000010000 */
[----:B------:R-:W-:Y:S04]  /*4d40*/  BSSY B0, `(.L_x_97) ;  /* 0x0000009000007945 */ /* 0x000fe80003800000 */
[----:B------:R-:W-:Y:S05]  /*4d50*/  @!P3 BRA `(.L_x_98) ;  /* 0x00000000001cb947 */ /* 0x000fea0003800000 */
[----:B------:R-:W-:-:S13]  /*4d60*/  ISETP.NE.AND P4, PT, R157, 0x3, PT ;  /* 0x000000039d00780c */ /* 0x000fda0003f85270 */
[----:B------:R-:W-:Y:S05]  /*4d70*/  @!P4 BRA `(.L_x_99) ;  /* 0x000000000004c947 */ /* 0x000fea0003800000 */
[----:B------:R-:W-:Y:S01]  /*4d80*/  BPT.TRAP 0x1 ;  /* 0x000000040000795c */ /* 0x000fe20000300000 */
.L_x_99:
[----:B------:R-:W-:-:S04]  /*4d90*/  ULEA UR4, UR8, UR53, 0x3 ;  /* 0x0000003508047291 */ /* 0x000fc8000f8e183f */
[----:B------:R-:W-:-:S04]  /*4da0*/  UIADD3 UR4, UR4, 0x60, URZ ;  /* 0x0000006004047890 */ /* 0x000fc8000fffe03f */
[----:B------:R-:W-:-:S09]  /*4db0*/  UPRMT UR4, UR52, 0x654, UR4 ;  /* 0x0000065434047896 */ /* 0x000fd20008000004 */
[----:B------:R-:W-:Y:S03]  /*4dc0*/  SYNCS.ARRIVE.TRANS64.RED.A1T0 RZ, [UR4], RZ ;  /* 0x000000ffffff79a7 */ /* 0x000fe60008100404 */
.L_x_98:
[----:B------:R-:W-:Y:S05]  /*4dd0*/  BSYNC B0 ;  /* 0x0000000000007941 */ /* 0x000fea0003800000 */
.L_x_97:
        /* <DEDUP_REMOVED lines=8> */
.L_x_102:
        /* <DEDUP_REMOVED lines=8> */
.L_x_238:
[----:B------:R-:W-:Y:S05]  /*4ee0*/  BSYNC B1 ;  /* 0x0000000000017941 */ /* 0x000fea0003800000 */
.L_x_103:
[----:B------:R-:W-:Y:S05]  /*4ef0*/  @P2 BRA `(.L_x_105) ;  /* 0x0000000000942947 */ /* 0x000fea0003800000 */
[----:B------:R-:W-:Y:S01]  /*4f00*/  IMAD R12, R3, 0x2000, R90 ;  /* 0x00002000030c7824 */ /* 0x000fe200078e025a */
[----:B------:R-:W-:Y:S05]  /*4f10*/  WARPSYNC.ALL ;  /* 0x0000000000007948 */ /* 0x000fea0003800000 */
[----:B------:R-:W-:Y:S01]  /*4f20*/  IMAD R33, R153, 0x2, R12 ;  /* 0x0000000299217824 */ /* 0x000fe200078e020c */
[----:B-1----:R-:W1:Y:S05]  /*4f30*/  LDSM.16.M88.4 R4, [R12] ;  /* 0x000000000c04783b */ /* 0x002e6a0000000200 */
[----:B------:R-:W2:Y:S01]  /*4f40*/  LDSM.16.M88.4 R32, [R33] ;  /* 0x000000002120783b */ /* 0x000ea20000000200 */
[C---:B-1----:R-:W-:Y:S01]  /*4f50*/  IMAD.U32 R8, R4.reuse, 0x10000, RZ ;  /* 0x0001000004087824 */ /* 0x042fe200078e00ff */
[----:B------:R-:W-:Y:S01]  /*4f60*/  LOP3.LUT R4, R4, 0xffff0000, RZ, 0xc0, !PT ;  /* 0xffff000004047812 */ /* 0x000fe200078ec0ff */
[----:B------:R-:W-:Y:S01]  /*4f70*/  IMAD.U32 R20, R6, 0x10000, RZ ;  /* 0x0001000006147824 */ /* 0x000fe200078e00ff */
[----:B------:R-:W-:Y:S01]  /*4f80*/  SHF.L.U32 R10, R5, 0x10, RZ ;  /* 0x00000010050a7819 */ /* 0x000fe200000006ff */
[----:B------:R-:W-:Y:S01]  /*4f90*/  IMAD.U32 R28, R7, 0x10000, RZ ;  /* 0x00010000071c7824 */ /* 0x000fe200078e00ff */
[----:B------:R-:W-:Y:S01]  /*4fa0*/  LOP3.LUT R14, R5, 0xffff0000, RZ, 0xc0, !PT ;  /* 0xffff0000050e7812 */ /* 0x000fe200078ec0ff */
[----:B--2---:R-:W-:Y:S01]  /*4fb0*/  IMAD.U32 R30, R32, 0x10000, RZ ;  /* 0x00010000201e7824 */ /* 0x004fe200078e00ff */
[----:B------:R-:W-:Y:S01]  /*4fc0*/  LOP3.LUT R6, R6, 0xffff0000, RZ, 0xc0, !PT ;  /* 0xffff000006067812 */ /* 0x000fe200078ec0ff */
[----:B------:R-:W-:Y:S01]  /*4fd0*/  IMAD.U32 R38, R34, 0x10000, RZ ;  /* 0x0001000022267824 */ /* 0x000fe200078e00ff */
        /* <DEDUP_REMOVED lines=23> */
.L_x_105:
[----:B------:R-:W-:Y:S02]  /*5150*/  LOP3.LUT R25, R25, R42, RZ, 0x3c, !PT ;  /* 0x0000002a19197212 */ /* 0x000fe400078e3cff */
[----:B------:R-:W-:-:S07]  /*5160*/  SEL R3, R9, RZ, P4 ;  /* 0x000000ff09037207 */ /* 0x000fce0002000000 */
.L_x_101:
[----:B------:R-:W-:Y:S05]  /*5170*/  BSYNC B0 ;  /* 0x0000000000007941 */ /* 0x000fea0003800000 */
.L_x_100:
        /* <DEDUP_REMOVED lines=23> */
[----:B------:R-:W-:Y:S02]  /*52f0*/  F2FP.BF16.F32.PACK_AB R65, R67, R66 ;  /* 0x000000424341723e */ /* 0x000fe400000010ff */
[----:B------:R-:W-:Y:S01]  /*5300*/  F2FP.BF16.F32.PACK_AB R66, R69, R68 ;  /* 0x000000444542723e */ /* 0x000fe200000010ff */
[----:B------:R1:W-:Y:S01]  /*5310*/  STSM.16.M88.4 [R88+0x2200], R4 ;  /* 0x0022000458007844 */ /* 0x0003e20000000200 */
        /* <DEDUP_REMOVED lines=19> */
.L_x_107:
[----:B------:R-:W-:Y:S05]  /*5450*/  BSYNC B0 ;  /* 0x0000000000007941 */ /* 0x000fea0003800000 */
.L_x_106:
[----:B------:R-:W-:Y:S06]  /*5460*/  BAR.SYNC.DEFER_BLOCKING 0x1, 0x100 ;  /* 0x0044000000007b1d */ /* 0x000fec0000010000 */
[----:B------:R-:W-:Y:S04]  /*5470*/  BSSY B0, `(.L_x_108) ;  /* 0x0000009000007945 */ /* 0x000fe80003800000 */
[----:B------:R-:W-:Y:S05]  /*5480*/  @!P3 BRA `(.L_x_109) ;  /* 0x00000000001cb947 */ /* 0x000fea0003800000 */
[----:B------:R-:W-:-:S13]  /*5490*/  ISETP.NE.AND P4, PT, R157, 0x3, PT ;  /* 0x000000039d00780c */ /* 0x000fda0003f85270 */
[----:B------:R-:W-:Y:S05]  /*54a0*/  @!P4 BRA `(.L_x_110) ;  /* 0x000000000004c947 */ /* 0x000fea0003800000 */
[----:B------:R-:W-:Y:S01]  /*54b0*/  BPT.TRAP 0x1 ;  /* 0x000000040000795c */ /* 0x000fe20000300000 */
.L_x_110:
[----:B------:R-:W-:-:S04]  /*54c0*/  ULEA UR4, UR8, UR53, 0x3 ;  /* 0x0000003508047291 */ /* 0x000fc8000f8e183f */
[----:B------:R-:W-:-:S04]  /*54d0*/  UIADD3 UR4, UR4, 0x60, URZ ;  /* 0x0000006004047890 */ /* 0x000fc8000fffe03f */
[----:B------:R-:W-:-:S09]  /*54e0*/  UPRMT UR4, UR52, 0x654, UR4 ;  /* 0x0000065434047896 */ /* 0x000fd20008000004 */
[----:B------:R-:W-:Y:S03]  /*54f0*/  SYNCS.ARRIVE.TRANS64.RED.A1T0 RZ, [UR4], RZ ;  /* 0x000000ffffff79a7 */ /* 0x000fe60008100404 */
.L_x_109:
[----:B------:R-:W-:Y:S05]  /*5500*/  BSYNC B0 ;  /* 0x0000000000007941 */ /* 0x000fea0003800000 */
.L_x_108:
        /* <DEDUP_REMOVED lines=8> */
.L_x_113:
        /* <DEDUP_REMOVED lines=8> */
.L_x_239:
[----:B------:R-:W-:Y:S05]  /*5610*/  BSYNC B1 ;  /* 0x0000000000017941 */ /* 0x000fea0003800000 */
.L_x_114:
[----:B------:R-:W-:Y:S05]  /*5620*/  @P2 BRA `(.L_x_116) ;  /* 0x0000000000942947 */ /* 0x000fea0003800000 */
[----:B------:R-:W-:Y:S01]  /*5630*/  LEA R12, R3, R90, 0xd ;  /* 0x0000005a030c7211 */ /* 0x000fe200078e68ff */
[----:B------:R-:W-:Y:S05]  /*5640*/  WARPSYNC.ALL ;  /* 0x0000000000007948 */ /* 0x000fea0003800000 */
[----:B------:R-:W-:Y:S01]  /*5650*/  IMAD R29, R153, 0x2, R12 ;  /* 0x00000002991d7824 */ /* 0x000fe200078e020c */
[----:B-1----:R-:W1:Y:S05]  /*5660*/  LDSM.16.M88.4 R4, [R12] ;  /* 0x000000000c04783b */ /* 0x002e6a0000000200 */
[----:B------:R-:W2:Y:S01]  /*5670*/  LDSM.16.M88.4 R28, [R29] ;  /* 0x000000001d1c783b */ /* 0x000ea20000000200 */
[C---:B-1----:R-:W-:Y:S01]  /*5680*/  IMAD.U32 R8, R4.reuse, 0x10000, RZ ;  /* 0x0001000004087824 */ /* 0x042fe200078e00ff */
[----:B------:R-:W-:Y:S01]  /*5690*/  LOP3.LUT R4, R4, 0xffff0000, RZ, 0xc0, !PT ;  /* 0xffff000004047812 */ /* 0x000fe200078ec0ff */
[----:B------:R-:W-:Y:S01]  /*56a0*/  IMAD.U32 R20, R6, 0x10000, RZ ;  /* 0x0001000006147824 */ /* 0x000fe200078e00ff */
[C---:B------:R-:W-:Y:S01]  /*56b0*/  LOP3.LUT R14, R5.reuse, 0xffff0000, RZ, 0xc0, !PT ;  /* 0xffff0000050e7812 */ /* 0x040fe200078ec0ff */
        /* <DEDUP_REMOVED lines=28> */
.L_x_116:
[----:B------:R-:W-:Y:S02]  /*5880*/  LOP3.LUT R25, R25, R40, RZ, 0x3c, !PT ;  /* 0x0000002819197212 */ /* 0x000fe400078e3cff */
[----:B------:R-:W-:-:S07]  /*5890*/  SEL R3, R9, RZ, P4 ;  /* 0x000000ff09037207 */ /* 0x000fce0002000000 */
.L_x_112:
[----:B------:R-:W-:Y:S05]  /*58a0*/  BSYNC B0 ;  /* 0x0000000000007941 */ /* 0x000fea0003800000 */
.L_x_111:
        /* <DEDUP_REMOVED lines=45> */
.L_x_118:
[----:B------:R-:W-:Y:S05]  /*5b80*/  BSYNC B0 ;  /* 0x0000000000007941 */ /* 0x000fea0003800000 */
.L_x_117:
[----:B------:R-:W-:Y:S06]  /*5b90*/  BAR.SYNC.DEFER_BLOCKING 0x1, 0x100 ;  /* 0x0044000000007b1d */ /* 0x000fec0000010000 */
[----:B------:R-:W-:Y:S04]  /*5ba0*/  BSSY B0, `(.L_x_119) ;  /* 0x0000009000007945 */ /* 0x000fe80003800000 */
[----:B------:R-:W-:Y:S05]  /*5bb0*/  @!P3 BRA `(.L_x_120) ;  /* 0x00000000001cb947 */ /* 0x000fea0003800000 */
[----:B------:R-:W-:-:S13]  /*5bc0*/  ISETP.NE.AND P4, PT, R157, 0x3, PT ;  /* 0x000000039d00780c */ /* 0x000fda0003f85270 */
[----:B------:R-:W-:Y:S05]  /*5bd0*/  @!P4 BRA `(.L_x_121) ;  /* 0x000000000004c947 */ /* 0x000fea0003800000 */
[----:B------:R-:W-:Y:S01]  /*5be0*/  BPT.TRAP 0x1 ;  /* 0x000000040000795c */ /* 0x000fe20000300000 */
.L_x_121:
[----:B------:R-:W-:-:S04]  /*5bf0*/  ULEA UR4, UR8, UR53, 0x3 ;  /* 0x0000003508047291 */ /* 0x000fc8000f8e183f */
[----:B------:R-:W-:-:S04]  /*5c00*/  UIADD3 UR4, UR4, 0x60, URZ ;  /* 0x0000006004047890 */ /* 0x000fc8000fffe03f */
[----:B------:R-:W-:-:S09]  /*5c10*/  UPRMT UR4, UR52, 0x654, UR4 ;  /* 0x0000065434047896 */ /* 0x000fd20008000004 */
[----:B------:R-:W-:Y:S03]  /*5c20*/  SYNCS.ARRIVE.TRANS64.RED.A1T0 RZ, [UR4], RZ ;  /* 0x000000ffffff79a7 */ /* 0x000fe60008100404 */
.L_x_120:
[----:B------:R-:W-:Y:S05]  /*5c30*/  BSYNC B0 ;  /* 0x0000000000007941 */ /* 0x000fea0003800000 */
.L_x_119:
        /* <DEDUP_REMOVED lines=8> */
.L_x_124:
[----:B------:R-:W-:Y:S01]  /*5cc0*/  SHF.L.U32 R25, R25, 0x1f, RZ ;  /* 0x0000001f19197819 */ /* 0x000fe200000006ff */
[----:B------:R-:W-:Y:S01]  /*5cd0*/  BSSY B1, `(.L_x_125) ;  /* 0x0000004000017945 */ /* 0x000fe20003800000 */
[----:B-1----:R-:W-:-:S04]  /*5ce0*/  LEA R4, R3, UR53, 0x3 ;  /* 0x0000003503047c11 */ /* 0x002fc8000f8e18ff */
[----:B------:R-:W1:Y:S02]  /*5cf0*/  SYNCS.PHASECHK.TRANS64.TRYWAIT P4, [R4+URZ+0x40], R25 ;  /* 0x00004019040075a7 */ /* 0x000e64000808017f */
[----:B-1----:R-:W-:Y:S05]  /*5d00*/  @!P4 BRA `(.L_x_126) ;  /* 0x00000040002cc947 */ /* 0x002fea0003800000 */
.L_x_240:
[----:B------:R-:W-:Y:S05]  /*5d10*/  BSYNC B1 ;  /* 0x0000000000017941 */ /* 0x000fea0003800000 */
.L_x_125:
[----:B------:R-:W-:Y:S05]  /*5d20*/  @P2 BRA `(.L_x_123) ;  /* 0x0000000000942947 */ /* 0x000fea0003800000 */
[----:B------:R-:W-:Y:S01]  /*5d30*/  IMAD R90, R3, 0x2000, R90 ;  /* 0x00002000035a7824 */ /* 0x000fe200078e025a */
[----:B------:R-:W-:Y:S05]  /*5d40*/  WARPSYNC.ALL ;  /* 0x0000000000007948 */ /* 0x000fea0003800000 */
[----:B------:R-:W-:Y:S01]  /*5d50*/  IMAD R3, R153, 0x2, R90 ;  /* 0x0000000299037824 */ /* 0x000fe200078e025a */
[----:B-1----:R-:W1:Y:S04]  /*5d60*/  LDSM.16.M88.4 R4, [R90] ;  /* 0x000000005a04783b */ /* 0x002e680000000200 */
[----:B------:R-:W2:Y:S01]  /*5d70*/  LDSM.16.M88.4 R28, [R3] ;  /* 0x00000000031c783b */ /* 0x000ea20000000200 */
[C---:B-1----:R-:W-:Y:S01]  /*5d80*/  IMAD.U32 R8, R4.reuse, 0x10000, RZ ;  /* 0x0001000004087824 */ /* 0x042fe200078e00ff */
[----:B------:R-:W-:Y:S01]  /*5d90*/  LOP3.LUT R4, R4, 0xffff0000, RZ, 0xc0, !PT ;  /* 0xffff000004047812 */ /* 0x000fe200078ec0ff */
[----:B------:R-:W-:Y:S01]  /*5da0*/  IMAD.U32 R20, R6, 0x10000, RZ ;  /* 0x0001000006147824 */ /* 0x000fe200078e00ff */
[C---:B------:R-:W-:Y:S01]  /*5db0*/  LOP3.LUT R14, R5.reuse, 0xffff0000, RZ, 0xc0, !PT ;  /* 0xffff0000050e7812 */ /* 0x040fe200078ec0ff */
[----:B--2---:R-:W-:Y:S01]  /*5dc0*/  IMAD.U32 R34, R30, 0x10000, RZ ;  /* 0x000100001e227824 */ /* 0x004fe200078e00ff */
[----:B------:R-:W-:Y:S01]  /*5dd0*/  SHF.L.U32 R26, R28, 0x10, RZ ;  /* 0x000000101c1a7819 */ /* 0x000fe200000006ff */
        /* <DEDUP_REMOVED lines=26> */
.L_x_123:
[----:B------:R-:W-:Y:S05]  /*5f80*/  BSYNC B0 ;  /* 0x0000000000007941 */ /* 0x000fea0003800000 */
.L_x_122:
        /* <DEDUP_REMOVED lines=33> */
[----:B---3--:R-:W3:Y:S02]  /*61a0*/  FENCE.VIEW.ASYNC.S ;  /* 0x00000000000073c6 */ /* 0x008ee40000000000 */
[----:B---3--:R-:W-:Y:S06]  /*61b0*/  BAR.SYNC.DEFER_BLOCKING 0x1, 0x100 ;  /* 0x0044000000007b1d */ /* 0x008fec0000010000 */
        /* <DEDUP_REMOVED lines=9> */
[----:B---3--:R-:W-:-:S04]  /*6250*/  DEPBAR.LE SB0, 0x1 ;  /* 0x000080400000791a */ /* 0x008fc80000000000 */
.L_x_128:
[----:B------:R-:W-:Y:S05]  /*6260*/  BSYNC B0 ;  /* 0x0000000000007941 */ /* 0x000fea0003800000 */
.L_x_127:
[----:B------:R-:W-:Y:S06]  /*6270*/  BAR.SYNC.DEFER_BLOCKING 0x1, 0x100 ;  /* 0x0044000000007b1d */ /* 0x000fec0000010000 */
[----:B------:R-:W-:Y:S04]  /*6280*/  BSSY B0, `(.L_x_129) ;  /* 0x0000009000007945 */ /* 0x000fe80003800000 */
[----:B------:R-:W-:Y:S05]  /*6290*/  @!P3 BRA `(.L_x_130) ;  /* 0x00000000001cb947 */ /* 0x000fea0003800000 */
[----:B------:R-:W-:-:S13]  /*62a0*/  ISETP.NE.AND P0, PT, R157, 0x3, PT ;  /* 0x000000039d00780c */ /* 0x000fda0003f05270 */
[----:B------:R-:W-:Y:S05]  /*62b0*/  @!P0 BRA `(.L_x_131) ;  /* 0x0000000000048947 */ /* 0x000fea0003800000 */
[----:B------:R-:W-:Y:S01]  /*62c0*/  BPT.TRAP 0x1 ;  /* 0x000000040000795c */ /* 0x000fe20000300000 */
.L_x_131:
[----:B------:R-:W-:-:S04]  /*62d0*/  ULEA UR4, UR36, UR53, 0x3 ;  /* 0x0000003524047291 */ /* 0x000fc8000f8e183f */
[----:B------:R-:W-:-:S04]  /*62e0*/  UIADD3 UR4, UR4, 0x60, URZ ;  /* 0x0000006004047890 */ /* 0x000fc8000fffe03f */
[----:B------:R-:W-:-:S09]  /*62f0*/  UPRMT UR4, UR52, 0x654, UR4 ;  /* 0x0000065434047896 */ /* 0x000fd20008000004 */
[----:B------:R-:W-:Y:S03]  /*6300*/  SYNCS.ARRIVE.TRANS64.RED.A1T0 RZ, [UR4], RZ ;  /* 0x000000ffffff79a7 */ /* 0x000fe60008100404 */
.L_x_130:
[----:B------:R-:W-:Y:S05]  /*6310*/  BSYNC B0 ;  /* 0x0000000000007941 */ /* 0x000fea0003800000 */
.L_x_129:
[----:B------:R-:W-:Y:S01]  /*6320*/  IADD3 R16, P0, R16, UR40, RZ ;  /* 0x0000002810107c10 */ /* 0x000fe2000ff1e0ff */
[----:B------:R-:W-:Y:S01]  /*6330*/  ULDC.64 UR4, c[0x0][0x8f8] ;  /* 0x00023e0000047ab9 */ /* 0x000fe20000000a00 */
[----:B------:R-:W-:Y:S01]  /*6340*/  UIADD3 UR36, UR36, 0x1, URZ ;  /* 0x0000000124247890 */ /* 0x000fe2000fffe03f */
[----:B------:R-:W-:Y:S01]  /*6350*/  PRMT R3, RZ, 0x7610, R3 ;  /* 0x00007610ff037816 */ /* 0x000fe20000000003 */
[----:B------:R-:W-:Y:S01]  /*6360*/  UMOV UR47, 0xffffffff ;  /* 0xffffffff002f7882 */ /* 0x000fe20000000000 */
[----:B------:R-:W-:Y:S01]  /*6370*/  IADD3.X R17, R17, UR39, RZ, P0, !PT ;  /* 0x0000002711117c10 */ /* 0x000fe200087fe4ff */
[----:B------:R-:W-:Y:S01]  /*6380*/  UISETP.NE.AND UP0, UPT, UR36, 0x4, UPT ;  /* 0x000000042400788c */ /* 0x000fe2000bf05270 */
[----:B------:R-:W-:Y:S01]  /*6390*/  ISETP.GE.U32.AND P0, PT, R16, UR4, PT ;  /* 0x0000000410007c0c */ /* 0x000fe2000bf06070 */
[----:B------:R-:W-:Y:S02]  /*63a0*/  IMAD.MOV.U32 R23, RZ, RZ, -0x1 ;  /* 0xffffffffff177424 */ /* 0x000fe400078e00ff */
[----:B------:R-:W-:Y:S01]  /*63b0*/  USEL UR36, UR36, URZ, UP0 ;  /* 0x0000003f24247287 */ /* 0x000fe20008000000 */
[----:B------:R-:W-:Y:S01]  /*63c0*/  ISETP.GE.U32.AND.EX P0, PT, R17, UR5, PT, P0 ;  /* 0x0000000511007c0c */ /* 0x000fe2000bf06100 */
[----:B------:R-:W-:-:S12]  /*63d0*/  IMAD.MOV.U32 R156, RZ, RZ, -0x1 ;  /* 0xffffffffff9c7424 */ /* 0x000fd800078e00ff */
[----:B------:R-:W-:Y:S05]  /*63e0*/  @P0 BRA `(.L_x_132) ;  /* 0x0000000400600947 */ /* 0x000fea0003800000 */
[----:B------:R-:W3:Y:S01]  /*63f0*/  LDC.64 R10, c[0x0][0x8d0] ;  /* 0x00023400ff0a7b82 */ /* 0x000ee20000000a00 */
[----:B------:R-:W4:Y:S01]  /*6400*/  S2R R23, SR_CTAID.X ;  /* 0x0000000000177919 */ /* 0x000f220000002500 */
[----:B------:R-:W-:Y:S02]  /*6410*/  IMAD.MOV.U32 R8, RZ, RZ, R16 ;  /* 0x000000ffff087224 */ /* 0x000fe400078e0010 */
[----:B------:R-:W-:-:S04]  /*6420*/  IMAD.MOV.U32 R9, RZ, RZ, R17 ;  /* 0x000000ffff097224 */ /* 0x000fc800078e0011 */
[----:B--2---:R-:W2:Y:S08]  /*6430*/  LDC R12, c[0x0][0x8d8] ;  /* 0x00023600ff0c7b82 */ /* 0x004eb00000000800 */
[----:B------:R-:W1:Y:S01]  /*6440*/  LDC.64 R14, c[0x0][0x8c8] ;  /* 0x00023200ff0e7b82 */ /* 0x000e620000000a00 */
[----:B---3--:R-:W-:-:S04]  /*6450*/  ISETP.NE.U32.AND P0, PT, R10, RZ, PT ;  /* 0x000000ff0a00720c */ /* 0x008fc80003f05070 */
[----:B------:R-:W-:-:S13]  /*6460*/  ISETP.NE.AND.EX P0, PT, R11, RZ, PT, P0 ;  /* 0x000000ff0b00720c */ /* 0x000fda0003f05300 */
[----:B-12-4-:R-:W-:Y:S05]  /*6470*/  @!P0 BRA `(.L_x_133) ;  /* 0x0000000000288947 */ /* 0x016fea0003800000 */
[----:B------:R-:W1:Y:S02]  /*6480*/  LDC R3, c[0x0][0x8dc] ;  /* 0x00023700ff037b82 */ /* 0x000e640000000800 */
[----:B-1----:R-:W-:-:S04]  /*6490*/  IADD3 R3, P0, R16, R3, RZ ;  /* 0x0000000310037210 */ /* 0x002fc80007f1e0ff */
[----:B------:R-:W-:-:S05]  /*64a0*/  IADD3.X R13, RZ, R17, RZ, P0, !PT ;  /* 0x00000011ff0d7210 */ /* 0x000fca00007fe4ff */
[----:B------:R-:W-:-:S04]  /*64b0*/  IMAD.WIDE.U32 R4, R13, R10, RZ ;  /* 0x0000000a0d047225 */ /* 0x000fc800078e00ff */
[----:B------:R-:W-:-:S04]  /*64c0*/  IMAD.WIDE.U32 R6, P0, R3, R11, R4 ;  /* 0x0000000b03067225 */ /* 0x000fc80007800004 */
[----:B------:R-:W-:-:S04]  /*64d0*/  IMAD.WIDE.U32 R4, R3, R10, RZ ;  /* 0x0000000a03047225 */ /* 0x000fc800078e00ff */
[----:B------:R-:W-:Y:S01]  /*64e0*/  IMAD.X R9, RZ, RZ, RZ, P0 ;  /* 0x000000ffff097224 */ /* 0x000fe200000e06ff */
[----:B------:R-:W-:Y:S01]  /*64f0*/  IADD3 RZ, P0, R5, R6, RZ ;  /* 0x0000000605ff7210 */ /* 0x000fe20007f1e0ff */
[----:B------:R-:W-:-:S04]  /*6500*/  IMAD.MOV.U32 R8, RZ, RZ, R7 ;  /* 0x000000ffff087224 */ /* 0x000fc800078e0007 */
[----:B------:R-:W-:-:S08]  /*6510*/  IMAD.WIDE.U32.X R8, R13, R11, R8, P0 ;  /* 0x0000000b0d087225 */ /* 0x000fd000000e0408 */
.L_x_133:
[----:B------:R-:W1:Y:S01]  /*6520*/  S2R R13, SR_CTAID.Y ;  /* 0x00000000000d7919 */ /* 0x000e620000002600 */
[-CC-:B------:R-:W-:Y:S01]  /*6530*/  SHF.R.U64 R31, R8, R12.reuse, R9.reuse ;  /* 0x0000000c081f7219 */ /* 0x180fe20000001209 */
[----:B------:R-:W2:Y:S01]  /*6540*/  LDC.64 R20, c[0x0][0x8e8] ;  /* 0x00023a00ff147b82 */ /* 0x000ea20000000a00 */
[----:B------:R-:W-:Y:S01]  /*6550*/  SHF.R.U32.HI R3, RZ, R12, R9 ;  /* 0x0000000cff037219 */ /* 0x000fe20000011609 */
[----:B------:R-:W-:Y:S01]  /*6560*/  ULDC UR4, c[0x0][0x150] ;  /* 0x0000540000047ab9 */ /* 0x000fe20000000800 */
[----:B------:R-:W-:Y:S02]  /*6570*/  IADD3 R7, P0, RZ, -R31, RZ ;  /* 0x8000001fff077210 */ /* 0x000fe40007f1e0ff */
[----:B------:R-:W-:-:S03]  /*6580*/  I2FP.F32.U32 R9, R23 ;  /* 0x0000001700097245 */ /* 0x000fc60000201000 */
[----:B------:R-:W3:Y:S01]  /*6590*/  LDC R8, c[0x0][0x8c0] ;  /* 0x00023000ff087b82 */ /* 0x000ee20000000800 */
[----:B------:R-:W-:Y:S02]  /*65a0*/  IMAD.X R3, RZ, RZ, ~R3, P0 ;  /* 0x000000ffff037224 */ /* 0x000fe400000e0e03 */
[----:B------:R-:W-:Y:S01]  /*65b0*/  FMUL R9, R9, UR4 ;  /* 0x0000000409097c20 */ /* 0x000fe20008400000 */
[----:B------:R-:W-:Y:S01]  /*65c0*/  IMAD.WIDE.U32 R4, R7, R14, R16 ;  /* 0x0000000e07047225 */ /* 0x000fe200078e0010 */
[----:B------:R-:W-:-:S03]  /*65d0*/  ULDC UR4, c[0x0][0x154] ;  /* 0x0000550000047ab9 */ /* 0x000fc60000000800 */
[----:B------:R-:W-:Y:S01]  /*65e0*/  IMAD R6, R3, R14, RZ ;  /* 0x0000000e03067224 */ /* 0x000fe200078e02ff */
[----:B------:R-:W4:Y:S01]  /*65f0*/  LDC R11, c[0x0][0x900] ;  /* 0x00024000ff0b7b82 */ /* 0x000f220000000800 */
[----:B------:R-:W5:Y:S02]  /*6600*/  F2I.U32.TRUNC.NTZ R9, R9 ;  /* 0x0000000900097305 */ /* 0x000f64000020f000 */
[----:B------:R-:W-:-:S04]  /*6610*/  IMAD R3, R7, R15, R6 ;  /* 0x0000000f07037224 */ /* 0x000fc800078e0206 */
[----:B------:R-:W-:Y:S01]  /*6620*/  IMAD.IADD R3, R5, 0x1, R3 ;  /* 0x0000000105037824 */ /* 0x000fe200078e0203 */
[----:B------:R-:W4:Y:S01]  /*6630*/  LDC R14, c[0x0][0x8b0] ;  /* 0x00022c00ff0e7b82 */ /* 0x000f220000000800 */
[----:B--2---:R-:W-:-:S04]  /*6640*/  ISETP.NE.U32.AND P0, PT, R20, RZ, PT ;  /* 0x000000ff1400720c */ /* 0x004fc80003f05070 */
[----:B------:R-:W-:-:S03]  /*6650*/  ISETP.NE.AND.EX P0, PT, R21, RZ, PT, P0 ;  /* 0x000000ff1500720c */ /* 0x000fc60003f05300 */
[----:B------:R-:W2:Y:S01]  /*6660*/  LDC R6, c[0x0][0x144] ;  /* 0x00005100ff067b82 */ /* 0x000ea20000000800 */
[-C--:B---3--:R-:W-:Y:S01]  /*6670*/  SHF.R.U64 R12, R4, R8.reuse, R3 ;  /* 0x00000008040c7219 */ /* 0x088fe20000001203 */
[----:B-----5:R-:W-:Y:S01]  /*6680*/  IMAD.MOV R9, RZ, RZ, -R9 ;  /* 0x000000ffff097224 */ /* 0x020fe200078e0a09 */
[----:B-1----:R-:W-:Y:S02]  /*6690*/  I2FP.F32.U32 R4, R13 ;  /* 0x0000000d00047245 */ /* 0x002fe40000201000 */
[----:B------:R-:W-:-:S03]  /*66a0*/  SHF.R.U32.HI R3, RZ, R8, R3 ;  /* 0x00000008ff037219 */ /* 0x000fc60000011603 */
[----:B------:R-:W1:Y:S01]  /*66b0*/  LDC R24, c[0x0][0x148] ;  /* 0x00005200ff187b82 */ /* 0x000e620000000800 */
[----:B------:R-:W-:Y:S01]  /*66c0*/  FMUL R7, R4, UR4 ;  /* 0x0000000404077c20 */ /* 0x000fe20008400000 */
[----:B------:R-:W-:Y:S01]  /*66d0*/  IMAD.MOV.U32 R4, RZ, RZ, -0x1 ;  /* 0xffffffffff047424 */ /* 0x000fe200078e00ff */
[-C--:B----4-:R-:W-:Y:S02]  /*66e0*/  SHF.L.U32 R29, R0, R11.reuse, RZ ;  /* 0x0000000b001d7219 */ /* 0x090fe400000006ff */
[----:B------:R3:W4:Y:S02]  /*66f0*/  F2I.U32.TRUNC.NTZ R15, R7 ;  /* 0x00000007000f7305 */ /* 0x000724000020f000 */
[----:B------:R-:W-:Y:S01]  /*6700*/  SHF.L.U32 R4, R4, R11, RZ ;  /* 0x0000000b04047219 */ /* 0x000fe200000006ff */
[----:B------:R-:W1:Y:S01]  /*6710*/  LDC R25, c[0x0][0x8a8] ;  /* 0x00022a00ff197b82 */ /* 0x000e620000000800 */
[-CC-:B------:R-:W-:Y:S02]  /*6720*/  SHF.R.U64 R10, R12, R14.reuse, R3.reuse ;  /* 0x0000000e0c0a7219 */ /* 0x180fe40000001203 */
[----:B------:R-:W-:-:S04]  /*6730*/  SHF.R.U32.HI R3, RZ, R14, R3 ;  /* 0x0000000eff037219 */ /* 0x000fc80000011603 */
[----:B------:R-:W-:Y:S01]  /*6740*/  SHF.R.U64 R14, R10, R11, R3 ;  /* 0x0000000b0a0e7219 */ /* 0x000fe20000001203 */
[----:B------:R-:W1:Y:S01]  /*6750*/  LDC R27, c[0x0][0x8f0] ;  /* 0x00023c00ff1b7b82 */ /* 0x000e620000000800 */
[----:B--2---:R-:W-:Y:S01]  /*6760*/  IMAD R26, R6, R9, R23 ;  /* 0x00000009061a7224 */ /* 0x004fe200078e0217 */
[----:B------:R-:W-:Y:S02]  /*6770*/  LOP3.LUT R23, RZ, R4, RZ, 0x33, !PT ;  /* 0x00000004ff177212 */ /* 0x000fe400078e33ff */
[----:B------:R-:W-:Y:S01]  /*6780*/  SHF.R.U32.HI R5, RZ, R11, R3 ;  /* 0x0000000bff057219 */ /* 0x000fe20000011603 */
[----:B------:R-:W-:-:S03]  /*6790*/  IMAD.MOV.U32 R4, RZ, RZ, R14 ;  /* 0x000000ffff047224 */ /* 0x000fc600078e000e */
[----:B------:R-:W2:Y:S08]  /*67a0*/  LDC R28, c[0x0][0x8e0] ;  /* 0x00023800ff1c7b82 */ /* 0x000eb00000000800 */
[----:B------:R-:W1:Y:S01]  /*67b0*/  LDC R30, c[0x0][0x8b8] ;  /* 0x00022e00ff1e7b82 */ /* 0x000e620000000800 */
[----:B---34-:R-:W-:Y:S05]  /*67c0*/  @!P0 BRA `(.L_x_134) ;  /* 0x0000000000288947 */ /* 0x018fea0003800000 */
[----:B------:R-:W3:Y:S02]  /*67d0*/  LDC R3, c[0x0][0x8f4] ;  /* 0x00023d00ff037b82 */ /* 0x000ee40000000800 */
[----:B---3--:R-:W-:-:S04]  /*67e0*/  IADD3 R3, P0, R14, R3, RZ ;  /* 0x000000030e037210 */ /* 0x008fc80007f1e0ff */
        /* <DEDUP_REMOVED lines=8> */
.L_x_134:
[----:B------:R-:W-:Y:S01]  /*6870*/  ISETP.NE.AND P0, PT, R2, 0x1, PT ;  /* 0x000000010200780c */ /* 0x000fe20003f05270 */
[----:B------:R-:W-:Y:S01]  /*6880*/  IMAD.MOV R15, RZ, RZ, -R15 ;  /* 0x000000ffff0f7224 */ /* 0x000fe200078e0a0f */
[----:B-1----:R-:W-:Y:S01]  /*6890*/  SHF.R.U64 R0, R4, R27, R5 ;  /* 0x0000001b04007219 */ /* 0x002fe20000001205 */
[----:B------:R-:W-:Y:S01]  /*68a0*/  VIADD R5, R25, 0xffffffff ;  /* 0xffffffff19057836 */ /* 0x000fe20000000000 */
[----:B------:R-:W-:Y:S02]  /*68b0*/  LOP3.LUT R23, R10, R23, RZ, 0xc0, !PT ;  /* 0x000000170a177212 */ /* 0x000fe400078ec0ff */
[----:B------:R-:W-:Y:S01]  /*68c0*/  R2UR UR47, R31 ;  /* 0x000000001f2f72ca */ /* 0x000fe200000e0000 */
[----:B------:R-:W-:Y:S01]  /*68d0*/  IMAD.MOV R3, RZ, RZ, -R0 ;  /* 0x000000ffff037224 */ /* 0x000fe200078e0a00 */
[----:B------:R-:W-:Y:S01]  /*68e0*/  LOP3.LUT R5, R12, R5, RZ, 0xc0, !PT ;  /* 0x000000050c057212 */ /* 0x000fe200078ec0ff */
[----:B------:R-:W-:Y:S02]  /*68f0*/  IMAD R23, R29, R0, R23 ;  /* 0x000000001d177224 */ /* 0x000fe400078e0217 */
[----:B--2---:R-:W-:-:S02]  /*6900*/  IMAD R0, R3, R28, R14 ;  /* 0x0000001c03007224 */ /* 0x004fc400078e020e */
[----:B------:R-:W-:Y:S02]  /*6910*/  @P0 IMAD R26, R24, R15, R13 ;  /* 0x0000000f181a0224 */ /* 0x000fe400078e020d */
[----:B------:R-:W-:Y:S02]  /*6920*/  IMAD R0, R0, R25, R5 ;  /* 0x0000001900007224 */ /* 0x000fe400078e0205 */
[----:B------:R-:W-:Y:S02]  /*6930*/  IMAD R23, R23, R30, R26 ;  /* 0x0000001e17177224 */ /* 0x000fe400078e021a */
[----:B------:R-:W-:-:S03]  /*6940*/  IMAD.MOV.U32 R3, RZ, RZ, 0x1 ;  /* 0x00000001ff037424 */ /* 0x000fc600078e00ff */
[----:B------:R-:W-:Y:S02]  /*6950*/  SEL R156, R0, R23, !P0 ;  /* 0x00000017009c7207 */ /* 0x000fe40004000000 */
[----:B------:R-:W-:-:S07]  /*6960*/  SEL R23, R23, R0, !P0 ;  /* 0x0000000017177207 */ /* 0x000fce0004000000 */
.L_x_132:
[----:B------:R-:W-:Y:S01]  /*6970*/  UIADD3 UR50, UR51, UR50, URZ ;  /* 0x0000003233327290 */ /* 0x000fe2000fffe03f */
[----:B------:R-:W-:Y:S01]  /*6980*/  LOP3.LUT P0, RZ, R3, 0xff, RZ, 0xc0, !PT ;  /* 0x000000ff03ff7812 */ /* 0x000fe2000780c0ff */
[----:B------:R-:W-:Y:S02]  /*6990*/  UIADD3 UR48, UR48, 0x8, URZ ;  /* 0x0000000830307890 */ /* 0x000fe4000fffe03f */
[----:B------:R-:W-:Y:S02]  /*69a0*/  USHF.R.U32.HI UR4, URZ, 0x2, UR50 ;  /* 0x000000023f047899 */ /* 0x000fe40008011632 */
[----:B------:R-:W-:Y:S02]  /*69b0*/  UISETP.GT.U32.AND UP0, UPT, UR50, 0x3, UPT ;  /* 0x000000033200788c */ /* 0x000fe4000bf04070 */
[----:B------:R-:W-:Y:S02]  /*69c0*/  ULOP3.LUT UR4, UR4, 0x1, URZ, 0xc0, !UPT ;  /* 0x0000000104047892 */ /* 0x000fe4000f8ec03f */
[----:B------:R-:W-:-:S02]  /*69d0*/  UISETP.LT.U32.AND UP1, UPT, UR51, 0x4, UP0 ;  /* 0x000000043300788c */ /* 0x000fc40008721070 */
[----:B------:R-:W-:Y:S02]  /*69e0*/  UISETP.NE.U32.AND UP2, UPT, UR4, 0x1, UPT ;  /* 0x000000010400788c */ /* 0x000fe4000bf45070 */
[----:B------:R-:W-:Y:S02]  /*69f0*/  USEL UR5, URZ, 0x1, !UP1 ;  /* 0x000000013f057887 */ /* 0x000fe4000c800000 */
[----:B------:R-:W-:Y:S02]  /*6a00*/  UISETP.GT.U32.AND UP0, UPT, UR51, 0x3, !UP2 ;  /* 0x000000033300788c */ /* 0x000fe4000d704070 */
[----:B------:R-:W-:Y:S02]  /*6a10*/  ULOP3.LUT UR50, UR50, 0x3, URZ, 0xc0, !UPT ;  /* 0x0000000332327892 */ /* 0x000fe4000f8ec03f */
[----:B------:R-:W-:-:S04]  /*6a20*/  USEL UR4, URZ, 0x1, !UP0 ;  /* 0x000000013f047887 */ /* 0x000fc8000c000000 */
[----:B------:R-:W-:Y:S01]  /*6a30*/  ULOP3.LUT UR49, UR4, UR49, UR5, 0x96, !UPT ;  /* 0x0000003104317292 */ /* 0x000fe2000f8e9605 */
[----:B------:R-:W-:Y:S11]  /*6a40*/  @P0 BRA `(.L_x_135) ;  /* 0xffffffa800800947 */ /* 0x000ff6000383ffff */
[----:B------:R-:W-:-:S13]  /*6a50*/  PLOP3.LUT P0, PT, PT, PT, PT, 0x8, 0x0 ;  /* 0x000000000000781c */ /* 0x000fda0003f0e170 */
.L_x_17:
[----:B------:R-:W-:Y:S05]  /*6a60*/  @P0 BRA `(.L_x_9) ;  /* 0x0000003000100947 */ /* 0x000fea0003800000 */
[----:B------:R-:W-:Y:S01]  /*6a70*/  ULDC.64 UR6, c[0x0][0x588] ;  /* 0x0001620000067ab9 */ /* 0x000fe20000000a00 */
[----:B------:R-:W-:Y:S01]  /*6a80*/  ISETP.NE.AND.EX P1, PT, R163, RZ, PT, P1 ;  /* 0x000000ffa300720c */ /* 0x000fe20003f25310 */
[----:B------:R-:W-:-:S04]  /*6a90*/  DEPBAR.LE SB0, 0x0 ;  /* 0x000080000000791a */ /* 0x000fc80000000000 */
[----:B------:R-:W-:Y:S01]  /*6aa0*/  ISETP.NE.U32.AND P0, PT, RZ, UR6, PT ;  /* 0x00000006ff007c0c */ /* 0x000fe2000bf05070 */
[----:B------:R-:W-:Y:S03]  /*6ab0*/  BSSY B0, `(.L_x_136) ;  /* 0x0000014000007945 */ /* 0x000fe60003800000 */
[----:B------:R-:W-:-:S13]  /*6ac0*/  ISETP.NE.AND.EX P0, PT, RZ, UR7, PT, P0 ;  /* 0x00000007ff007c0c */ /* 0x000fda000bf05300 */
[----:B------:R-:W-:Y:S05]  /*6ad0*/  @P0 BRA P1, `(.L_x_137) ;  /* 0x0000000000440947 */ /* 0x000fea0000800000 */
[----:B------:R-:W-:-:S04]  /*6ae0*/  ISETP.NE.U32.AND P0, PT, R161, RZ, PT ;  /* 0x000000ffa100720c */ /* 0x000fc80003f05070 */
[----:B------:R-:W-:-:S13]  /*6af0*/  ISETP.NE.AND.EX P0, PT, R163, RZ, PT, P0 ;  /* 0x000000ffa300720c */ /* 0x000fda0003f05300 */
[----:B------:R-:W-:Y:S05]  /*6b00*/  @!P0 BRA `(.L_x_138) ;  /* 0x00000000002c8947 */ /* 0x000fea0003800000 */
[----:B------:R-:W-:-:S13]  /*6b10*/  LOP3.LUT P0, RZ, R152, 0xff, RZ, 0xc0, !PT ;  /* 0x000000ff98ff7812 */ /* 0x000fda000780c0ff */
[----:B------:R-:W-:Y:S05]  /*6b20*/  @!P0 BRA `(.L_x_139) ;  /* 0x0000000000108947 */ /* 0x000fea0003800000 */
[----:B-----5:R-:W-:-:S13]  /*6b30*/  FSETP.NEU.AND P0, PT, R155, RZ, PT ;  /* 0x000000ff9b00720b */ /* 0x020fda0003f0d000 */
[----:B------:R-:W-:Y:S05]  /*6b40*/  @!P0 BREAK B0 ;  /* 0x0000000000008942 */ /* 0x000fea0003800000 */
[----:B------:R-:W-:Y:S05]  /*6b50*/  @P0 BRA `(.L_x_137) ;  /* 0x0000000000240947 */ /* 0x000fea0003800000 */
[----:B------:R-:W-:Y:S05]  /*6b60*/  BRA `(.L_x_9) ;  /* 0x0000002c00d07947 */ /* 0x000fea0003800000 */
.L_x_139:
[----:B------:R-:W-:-:S04]  /*6b70*/  ISETP.NE.U32.AND P0, PT, RZ, UR6, PT ;  /* 0x00000006ff007c0c */ /* 0x000fc8000bf05070 */
[----:B------:R-:W-:-:S13]  /*6b80*/  ISETP.NE.AND.EX P0, PT, RZ, UR7, PT, P0 ;  /* 0x00000007ff007c0c */ /* 0x000fda000bf05300 */
[----:B------:R-:W-:Y:S05]  /*6b90*/  @!P0 BREAK B0 ;  /* 0x0000000000008942 */ /* 0x000fea0003800000 */
[----:B------:R-:W-:Y:S05]  /*6ba0*/  @P0 BRA `(.L_x_137) ;  /* 0x0000000000100947 */ /* 0x000fea0003800000 */
[----:B------:R-:W-:Y:S05]  /*6bb0*/  BRA `(.L_x_9) ;  /* 0x0000002c00bc7947 */ /* 0x000fea0003800000 */
.L_x_138:
[----:B-----5:R-:W-:-:S13]  /*6bc0*/  FSETP.NEU.AND P0, PT, R155, RZ, PT ;  /* 0x000000ff9b00720b */ /* 0x020fda0003f0d000 */
[----:B------:R-:W-:Y:S05]  /*6bd0*/  @!P0 BREAK B0 ;  /* 0x0000000000008942 */ /* 0x000fea0003800000 */
[----:B------:R-:W-:Y:S05]  /*6be0*/  @!P0 BRA `(.L_x_9) ;  /* 0x0000002c00b08947 */ /* 0x000fea0003800000 */
.L_x_137:
[----:B------:R-:W-:Y:S05]  /*6bf0*/  BSYNC B0 ;  /* 0x0000000000007941 */ /* 0x000fea0003800000 */
.L_x_136:
[----:B------:R-:W-:-:S04]  /*6c00*/  LOP3.LUT R19, R19, 0x1, RZ, 0xfc, !PT ;  /* 0x0000000113137812 */ /* 0x000fc800078efcff */
[----:B------:R-:W-:-:S13]  /*6c10*/  ISETP.NE.AND P0, PT, R19, 0x3, PT ;  /* 0x000000031300780c */ /* 0x000fda0003f05270 */
[----:B------:R-:W-:Y:S05]  /*6c20*/  @!P0 BRA `(.L_x_140) ;  /* 0x0000000000048947 */ /* 0x000fea0003800000 */
[----:B------:R-:W-:Y:S01]  /*6c30*/  BPT.TRAP 0x1 ;  /* 0x000000040000795c */ /* 0x000fe20000300000 */
.L_x_140:
[----:B------:R-:W3:Y:S01]  /*6c40*/  S2UR UR5, SR_CgaCtaId ;  /* 0x00000000000579c3 */ /* 0x000ee20000008800 */
[----:B------:R-:W-:Y:S02]  /*6c50*/  UMOV UR4, 0x400 ;  /* 0x0000040000047882 */ /* 0x000fe40000000000 */
[----:B---3--:R-:W-:-:S04]  /*6c60*/  ULEA UR4, UR5, UR4, 0x18 ;  /* 0x0000000405047291 */ /* 0x008fc8000f8ec03f */
[----:B------:R-:W-:-:S04]  /*6c70*/  ULEA UR4, UR36, UR4, 0x3 ;  /* 0x0000000424047291 */ /* 0x000fc8000f8e183f */
[----:B------:R-:W-:-:S04]  /*6c80*/  UIADD3 UR4, UR4, 0x60, URZ ;  /* 0x0000006004047890 */ /* 0x000fc8000fffe03f */
[----:B------:R-:W-:-:S09]  /*6c90*/  UPRMT UR4, UR5, 0x654, UR4 ;  /* 0x0000065405047896 */ /* 0x000fd20008000004 */
[----:B------:R-:W-:Y:S01]  /*6ca0*/  SYNCS.ARRIVE.TRANS64.RED.A1T0 RZ, [UR4], RZ ;  /* 0x000000ffffff79a7 */ /* 0x000fe20008100404 */
[----:B------:R-:W-:Y:S05]  /*6cb0*/  BRA `(.L_x_9) ;  /* 0x0000002c007c7947 */ /* 0x000fea0003800000 */
.L_x_8:
[----:B------:R-:W-:Y:S01]  /*6cc0*/  ULDC.64 UR4, c[0x0][0x8f8] ;  /* 0x00023e0000047ab9 */ /* 0x000fe20000000a00 */
[----:B------:R-:W-:Y:S01]  /*6cd0*/  PRMT R11, RZ, 0x7610, R11 ;  /* 0x00007610ff0b7816 */ /* 0x000fe2000000000b */
[----:B------:R-:W-:Y:S01]  /*6ce0*/  IMAD.MOV.U32 R7, RZ, RZ, -0x1 ;  /* 0xffffffffff077424 */ /* 0x000fe200078e00ff */
[----:B------:R-:W-:Y:S01]  /*6cf0*/  ISETP.GE.U32.AND P0, PT, R16, UR4, PT ;  /* 0x0000000410007c0c */ /* 0x000fe2000bf06070 */
[----:B------:R-:W-:Y:S01]  /*6d00*/  IMAD.MOV.U32 R13, RZ, RZ, -0x1 ;  /* 0xffffffffff0d7424 */ /* 0x000fe200078e00ff */
[----:B------:R-:W-:Y:S02]  /*6d10*/  MOV R6, 0xffffffff ;  /* 0xffffffff00067802 */ /* 0x000fe40000000f00 */
[----:B------:R-:W-:-:S13]  /*6d20*/  ISETP.GE.U32.AND.EX P0, PT, R17, UR5, PT, P0 ;  /* 0x0000000511007c0c */ /* 0x000fda000bf06100 */
        /* <DEDUP_REMOVED lines=19> */
.L_x_142:
[-CC-:B------:R-:W-:Y:S01]  /*6e60*/  SHF.R.U64 R20, R14, R24.reuse, R15.reuse ;  /* 0x000000180e147219 */ /* 0x180fe2000000120f */
[----:B------:R-:W1:Y:S01]  /*6e70*/  LDC R28, c[0x0][0x8c0] ;  /* 0x00023000ff1c7b82 */ /* 0x000e620000000800 */
[----:B------:R-:W-:Y:S01]  /*6e80*/  SHF.R.U32.HI R6, RZ, R24, R15 ;  /* 0x00000018ff067219 */ /* 0x000fe2000001160f */
[----:B------:R-:W-:Y:S01]  /*6e90*/  ULDC UR4, c[0x0][0x150] ;  /* 0x0000540000047ab9 */ /* 0x000fe20000000800 */
[----:B------:R-:W-:Y:S01]  /*6ea0*/  IADD3 R9, P0, RZ, -R20, RZ ;  /* 0x80000014ff097210 */ /* 0x000fe20007f1e0ff */
[----:B------:R-:W-:Y:S01]  /*6eb0*/  IMAD.MOV.U32 R13, RZ, RZ, -0x1 ;  /* 0xffffffffff0d7424 */ /* 0x000fe200078e00ff */
[----:B------:R-:W-:Y:S02]  /*6ec0*/  I2FP.F32.U32 R11, R8 ;  /* 0x00000008000b7245 */ /* 0x000fe40000201000 */
[----:B------:R-:W-:Y:S01]  /*6ed0*/  IADD3.X R7, RZ, ~R6, RZ, P0, !PT ;  /* 0x80000006ff077210 */ /* 0x000fe200007fe4ff */
[----:B------:R-:W2:Y:S02]  /*6ee0*/  LDC.64 R30, c[0x0][0x8e8] ;  /* 0x00023a00ff1e7b82 */ /* 0x000ea40000000a00 */
[----:B------:R-:W-:Y:S01]  /*6ef0*/  FMUL R11, R11, UR4 ;  /* 0x000000040b0b7c20 */ /* 0x000fe20008400000 */
[----:B------:R-:W-:Y:S01]  /*6f00*/  ULDC UR4, c[0x0][0x154] ;  /* 0x0000550000047ab9 */ /* 0x000fe20000000800 */
[----:B------:R-:W-:-:S02]  /*6f10*/  IMAD R12, R7, R26, RZ ;  /* 0x0000001a070c7224 */ /* 0x000fc400078e02ff */
[C---:B------:R-:W-:Y:S02]  /*6f20*/  IMAD.WIDE.U32 R6, R9.reuse, R26, R16 ;  /* 0x0000001a09067225 */ /* 0x040fe400078e0010 */
[----:B------:R-:W3:Y:S01]  /*6f30*/  LDC R24, c[0x0][0x8b0] ;  /* 0x00022c00ff187b82 */ /* 0x000ee20000000800 */
[----:B------:R-:W4:Y:S01]  /*6f40*/  F2I.U32.TRUNC.NTZ R11, R11 ;  /* 0x0000000b000b7305 */ /* 0x000f22000020f000 */
[----:B------:R-:W-:-:S04]  /*6f50*/  IMAD R9, R9, R27, R12 ;  /* 0x0000001b09097224 */ /* 0x000fc800078e020c */
[----:B------:R-:W-:Y:S02]  /*6f60*/  IMAD.IADD R7, R7, 0x1, R9 ;  /* 0x0000000107077824 */ /* 0x000fe400078e0209 */
[----:B------:R-:W5:Y:S03]  /*6f70*/  LDC R9, c[0x0][0x144] ;  /* 0x00005100ff097b82 */ /* 0x000f660000000800 */
[--C-:B-1----:R-:W-:Y:S02]  /*6f80*/  SHF.R.U64 R14, R6, R28, R7.reuse ;  /* 0x0000001c060e7219 */ /* 0x102fe40000001207 */
[----:B------:R-:W-:Y:S02]  /*6f90*/  I2FP.F32.U32 R6, R10 ;  /* 0x0000000a00067245 */ /* 0x000fe40000201000 */
[----:B------:R-:W-:Y:S01]  /*6fa0*/  SHF.R.U32.HI R7, RZ, R28, R7 ;  /* 0x0000001cff077219 */ /* 0x000fe20000011607 */
[----:B------:R-:W1:Y:S01]  /*6fb0*/  LDC R25, c[0x0][0x148] ;  /* 0x00005200ff197b82 */ /* 0x000e620000000800 */
[----:B--2---:R-:W-:Y:S01]  /*6fc0*/  ISETP.NE.U32.AND P0, PT, R30, RZ, PT ;  /* 0x000000ff1e00720c */ /* 0x004fe20003f05070 */
[----:B------:R-:W-:Y:S01]  /*6fd0*/  FMUL R12, R6, UR4 ;  /* 0x00000004060c7c20 */ /* 0x000fe20008400000 */
[----:B------:R-:W-:Y:S01]  /*6fe0*/  ULDC UR4, c[0x0][0x900] ;  /* 0x0002400000047ab9 */ /* 0x000fe20000000800 */
[----:B----4-:R-:W-:Y:S01]  /*6ff0*/  IMAD.MOV R11, RZ, RZ, -R11 ;  /* 0x000000ffff0b7224 */ /* 0x010fe200078e0a0b */
[----:B------:R-:W-:-:S02]  /*7000*/  ISETP.NE.AND.EX P0, PT, R31, RZ, PT, P0 ;  /* 0x000000ff1f00720c */ /* 0x000fc40003f05300 */
[----:B------:R-:W-:Y:S01]  /*7010*/  SHF.L.U32 R32, R13, UR4, RZ ;  /* 0x000000040d207c19 */ /* 0x000fe200080006ff */
[----:B------:R-:W2:Y:S01]  /*7020*/  LDC R26, c[0x0][0x8a8] ;  /* 0x00022a00ff1a7b82 */ /* 0x000ea20000000800 */
[-CC-:B---3--:R-:W-:Y:S02]  /*7030*/  SHF.R.U64 R21, R14, R24.reuse, R7.reuse ;  /* 0x000000180e157219 */ /* 0x188fe40000001207 */
[----:B------:R-:W-:Y:S02]  /*7040*/  SHF.R.U32.HI R6, RZ, R24, R7 ;  /* 0x00000018ff067219 */ /* 0x000fe40000011607 */
[----:B------:R3:W4:Y:S02]  /*7050*/  F2I.U32.TRUNC.NTZ R24, R12 ;  /* 0x0000000c00187305 */ /* 0x000724000020f000 */
[--C-:B------:R-:W-:Y:S01]  /*7060*/  SHF.R.U64 R23, R21, UR4, R6.reuse ;  /* 0x0000000415177c19 */ /* 0x100fe20008001206 */
[----:B------:R-:W1:Y:S01]  /*7070*/  LDC R27, c[0x0][0x8f0] ;  /* 0x00023c00ff1b7b82 */ /* 0x000e620000000800 */
[----:B------:R-:W-:Y:S01]  /*7080*/  SHF.R.U32.HI R7, RZ, UR4, R6 ;  /* 0x00000004ff077c19 */ /* 0x000fe20008011606 */
[----:B-----5:R-:W-:-:S02]  /*7090*/  IMAD R28, R9, R11, R8 ;  /* 0x0000000b091c7224 */ /* 0x020fc400078e0208 */
[----:B------:R-:W-:-:S04]  /*70a0*/  IMAD.MOV.U32 R6, RZ, RZ, R23 ;  /* 0x000000ffff067224 */ /* 0x000fc800078e0017 */
[----:B------:R-:W1:Y:S08]  /*70b0*/  LDC R29, c[0x0][0x8e0] ;  /* 0x00023800ff1d7b82 */ /* 0x000e700000000800 */
[----:B------:R-:W1:Y:S01]  /*70c0*/  LDC R33, c[0x0][0x8b8] ;  /* 0x00022e00ff217b82 */ /* 0x000e620000000800 */
[----:B---34-:R-:W-:Y:S05]  /*70d0*/  @!P0 BRA `(.L_x_143) ;  /* 0x0000000000288947 */ /* 0x018fea0003800000 */
[----:B------:R-:W3:Y:S02]  /*70e0*/  LDC R6, c[0x0][0x8f4] ;  /* 0x00023d00ff067b82 */ /* 0x000ee40000000800 */
[----:B---3--:R-:W-:-:S05]  /*70f0*/  IADD3 R11, P0, R23, R6, RZ ;  /* 0x00000006170b7210 */ /* 0x008fca0007f1e0ff */
[----:B------:R-:W-:-:S04]  /*7100*/  IMAD.X R15, RZ, RZ, R7, P0 ;  /* 0x000000ffff0f7224 */ /* 0x000fc800000e0607 */
[----:B------:R-:W-:-:S04]  /*7110*/  IMAD.WIDE.U32 R6, R15, R30, RZ ;  /* 0x0000001e0f067225 */ /* 0x000fc800078e00ff */
[----:B------:R-:W-:-:S04]  /*7120*/  IMAD.WIDE.U32 R8, P0, R11, R31, R6 ;  /* 0x0000001f0b087225 */ /* 0x000fc80007800006 */
[----:B------:R-:W-:Y:S01]  /*7130*/  IMAD.WIDE.U32 R6, R11, R30, RZ ;  /* 0x0000001e0b067225 */ /* 0x000fe200078e00ff */
[----:B------:R-:W-:-:S03]  /*7140*/  MOV R12, R9 ;  /* 0x00000009000c7202 */ /* 0x000fc60000000f00 */
[----:B------:R-:W-:Y:S01]  /*7150*/  IMAD.X R13, RZ, RZ, RZ, P0 ;  /* 0x000000ffff0d7224 */ /* 0x000fe200000e06ff */
[----:B------:R-:W-:-:S05]  /*7160*/  IADD3 RZ, P0, R7, R8, RZ ;  /* 0x0000000807ff7210 */ /* 0x000fca0007f1e0ff */
[----:B------:R-:W-:-:S08]  /*7170*/  IMAD.WIDE.U32.X R6, R15, R31, R12, P0 ;  /* 0x0000001f0f067225 */ /* 0x000fd000000e040c */
.L_x_143:
[----:B------:R-:W-:Y:S01]  /*7180*/  ISETP.NE.AND P0, PT, R2, 0x1, PT ;  /* 0x000000010200780c */ /* 0x000fe20003f05270 */
[----:B------:R-:W-:Y:S01]  /*7190*/  USHF.L.U32 UR4, UR38, UR4, URZ ;  /* 0x0000000426047299 */ /* 0x000fe2000800063f */
[----:B------:R-:W-:Y:S01]  /*71a0*/  LOP3.LUT R32, RZ, R32, RZ, 0x33, !PT ;  /* 0x00000020ff207212 */ /* 0x000fe200078e33ff */
[----:B--2---:R-:W-:Y:S01]  /*71b0*/  VIADD R9, R26, 0xffffffff ;  /* 0xffffffff1a097836 */ /* 0x004fe20000000000 */
[----:B-1----:R-:W-:Y:S01]  /*71c0*/  SHF.R.U64 R7, R6, R27, R7 ;  /* 0x0000001b06077219 */ /* 0x002fe20000001207 */
[----:B------:R-:W-:Y:S01]  /*71d0*/  IMAD.MOV R24, RZ, RZ, -R24 ;  /* 0x000000ffff187224 */ /* 0x000fe200078e0a18 */
[----:B------:R-:W-:Y:S01]  /*71e0*/  LOP3.LUT R6, R21, R32, RZ, 0xc0, !PT ;  /* 0x0000002015067212 */ /* 0x000fe200078ec0ff */
[----:B------:R-:W-:Y:S01]  /*71f0*/  IMAD.MOV.U32 R11, RZ, RZ, 0x1 ;  /* 0x00000001ff0b7424 */ /* 0x000fe200078e00ff */
[----:B------:R-:W-:Y:S01]  /*7200*/  LOP3.LUT R9, R14, R9, RZ, 0xc0, !PT ;  /* 0x000000090e097212 */ /* 0x000fe200078ec0ff */
[----:B------:R-:W-:Y:S02]  /*7210*/  IMAD.MOV R8, RZ, RZ, -R7 ;  /* 0x000000ffff087224 */ /* 0x000fe400078e0a07 */
[----:B------:R-:W-:-:S02]  /*7220*/  IMAD R7, R7, UR4, R6 ;  /* 0x0000000407077c24 */ /* 0x000fc4000f8e0206 */
[----:B------:R-:W-:Y:S02]  /*7230*/  @P0 IMAD R28, R25, R24, R10 ;  /* 0x00000018191c0224 */ /* 0x000fe400078e020a */
[----:B------:R-:W-:Y:S02]  /*7240*/  IMAD R6, R8, R29, R23 ;  /* 0x0000001d08067224 */ /* 0x000fe400078e0217 */
[----:B------:R-:W-:Y:S02]  /*7250*/  IMAD R7, R7, R33, R28 ;  /* 0x0000002107077224 */ /* 0x000fe400078e021c */
[----:B------:R-:W-:Y:S02]  /*7260*/  IMAD R8, R6, R26, R9 ;  /* 0x0000001a06087224 */ /* 0x000fe400078e0209 */
[----:B------:R-:W-:-:S03]  /*7270*/  IMAD.MOV.U32 R13, RZ, RZ, R20 ;  /* 0x000000ffff0d7224 */ /* 0x000fc600078e0014 */
[----:B------:R-:W-:Y:S02]  /*7280*/  SEL R6, R8, R7, !P0 ;  /* 0x0000000708067207 */ /* 0x000fe40004000000 */
[----:B------:R-:W-:-:S07]  /*7290*/  SEL R7, R7, R8, !P0 ;  /* 0x0000000807077207 */ /* 0x000fce0004000000 */
.L_x_141:
[----:B------:R-:W-:-:S08]  /*72a0*/  NOP ;  /* 0x0000000000007918 */ /* 0x000fd00000000000 */
[----:B------:R-:W1:-:S00]  /*72b0*/  USETMAXREG.DEALLOC.CTAPOOL 0x28 ;  /* 0x00000028000079c8 */ /* 0x000e4000080e0500 */
[----:B-1----:R-:W-:-:S13]  /*72c0*/  ISETP.NE.AND P0, PT, R0, 0x1, PT ;  /* 0x000000010000780c */ /* 0x002fda0003f05270 */
[----:B------:R-:W-:Y:S05]  /*72d0*/  @!P0 BRA `(.L_x_9) ;  /* 0x0000002400f48947 */ /* 0x000fea0003800000 */
[----:B------:R-:W-:Y:S05]  /*72e0*/  @!P3 BRA `(.L_x_144) ;  /* 0x000000180010b947 */ /* 0x000fea0003800000 */
[----:B------:R-:W-:-:S04]  /*72f0*/  PRMT R3, R3, 0x9910, RZ ;  /* 0x0000991003037816 */ /* 0x000fc800000000ff */
[----:B------:R-:W-:-:S04]  /*7300*/  ISETP.NE.AND P0, PT, R3, RZ, PT ;  /* 0x000000ff0300720c */ /* 0x000fc80003f05270 */
[----:B------:R-:W-:-:S13]  /*7310*/  ISETP.NE.OR P0, PT, R0, 0x2, !P0 ;  /* 0x000000020000780c */ /* 0x000fda0004705670 */
[----:B------:R-:W-:Y:S05]  /*7320*/  @P0 BRA `(.L_x_9) ;  /* 0x0000002400e00947 */ /* 0x000fea0003800000 */
[----:B------:R-:W-:-:S13]  /*7330*/  LOP3.LUT P1, RZ, R11, 0xff, RZ, 0xc0, !PT ;  /* 0x000000ff0bff7812 */ /* 0x000fda000782c0ff */
[----:B------:R-:W-:Y:S05]  /*7340*/  @!P1 BRA `(.L_x_145) ;  /* 0x0000000000189947 */ /* 0x000fea0003800000 */
[----:B------:R-:W-:Y:S01]  /*7350*/  UMOV UR4, 0x400 ;  /* 0x0000040000047882 */ /* 0x000fe20000000000 */
[----:B------:R-:W-:Y:S01]  /*7360*/  IMAD.MOV.U32 R0, RZ, RZ, RZ ;  /* 0x000000ffff007224 */ /* 0x000fe200078e00ff */
[----:B------:R-:W-:-:S04]  /*7370*/  ULEA UR4, UR37, UR4, 0x18 ;  /* 0x0000000425047291 */ /* 0x000fc8000f8ec03f */
[----:B------:R-:W-:-:S05]  /*7380*/  SHF.L.U32 R0, R0, 0x1f, RZ ;  /* 0x0000001f00007819 */ /* 0x000fca00000006ff */
[----:B------:R-:W1:Y:S02]  /*7390*/  SYNCS.PHASECHK.TRANS64.TRYWAIT P0, [UR4+0x88], R0 ;  /* 0x00008800ff0075a7 */ /* 0x000e640008000144 */
[----:B-1----:R-:W-:Y:S05]  /*73a0*/  @!P0 BRA `(.L_x_146) ;  /* 0x0000002800988947 */ /* 0x002fea0003800000 */
.L_x_145:
[----:B------:R-:W-:Y:S01]  /*73b0*/  PRMT R8, RZ, 0x7610, R8 ;  /* 0x00007610ff087816 */ /* 0x000fe20000000008 */
[----:B------:R-:W-:Y:S06]  /*73c0*/  @P2 BRA `(.L_x_147) ;  /* 0x0000000000242947 */ /* 0x000fec0003800000 */
[----:B------:R-:W-:Y:S02]  /*73d0*/  ULDC.64 UR4, c[0x0][0x588] ;  /* 0x0001620000047ab9 */ /* 0x000fe40000000a00 */
[----:B------:R-:W-:-:S04]  /*73e0*/  ISETP.NE.U32.AND P0, PT, RZ, UR4, PT ;  /* 0x00000004ff007c0c */ /* 0x000fc8000bf05070 */
[----:B------:R-:W-:-:S13]  /*73f0*/  ISETP.NE.AND.EX P0, PT, RZ, UR5, PT, P0 ;  /* 0x00000005ff007c0c */ /* 0x000fda000bf05300 */
[----:B------:R-:W-:Y:S05]  /*7400*/  @!P0 BRA `(.L_x_148) ;  /* 0x00000000000c8947 */ /* 0x000fea0003800000 */
[----:B------:R3:W5:Y:S01]  /*7410*/  LDG.E R12, desc[UR42][R4.64] ;  /* 0x0000002a040c7981 */ /* 0x000762000c1e1900 */
[----:B------:R-:W-:Y:S01]  /*7420*/  MOV R8, 0x1 ;  /* 0x0000000100087802 */ /* 0x000fe20000000f00 */
[----:B------:R-:W-:Y:S06]  /*7430*/  BRA `(.L_x_147) ;  /* 0x0000000000087947 */ /* 0x000fec0003800000 */
.L_x_148:
[----:B------:R-:W2:Y:S01]  /*7440*/  LDC R12, c[0x0][0x580] ;  /* 0x00016000ff0c7b82 */ /* 0x000ea20000000800 */
[----:B------:R-:W-:-:S07]  /*7450*/  IMAD.MOV.U32 R8, RZ, RZ, 0x1 ;  /* 0x00000001ff087424 */ /* 0x000fce00078e00ff */
.L_x_147:
[----:B------:R-:W-:Y:S05]  /*7460*/  @!P1 BRA `(.L_x_149) ;  /* 0x0000001400389947 */ /* 0x000fea0003800000 */
[----:B-1----:R-:W1:Y:S01]  /*7470*/  LDC R3, c[0x0][0x8a8] ;  /* 0x00022a00ff037b82 */ /* 0x002e620000000800 */
[----:B------:R-:W-:Y:S01]  /*7480*/  IMAD.MOV.U32 R0, RZ, RZ, -0x1 ;  /* 0xffffffffff007424 */ /* 0x000fe200078e00ff */
[----:B------:R-:W-:Y:S01]  /*7490*/  ULDC UR4, c[0x0][0x900] ;  /* 0x0002400000047ab9 */ /* 0x000fe20000000800 */
[----:B------:R-:W-:Y:S01]  /*74a0*/  LOP3.LUT R9, R19, 0x2, RZ, 0xfc, !PT ;  /* 0x0000000213097812 */ /* 0x000fe200078efcff */
[----:B------:R-:W-:Y:S02]  /*74b0*/  USHF.L.U32 UR21, UR38, UR4, URZ ;  /* 0x0000000426157299 */ /* 0x000fe4000800063f */
[----:B------:R-:W-:Y:S01]  /*74c0*/  SHF.L.U32 R0, R0, UR4, RZ ;  /* 0x0000000400007c19 */ /* 0x000fe200080006ff */
[----:B------:R-:W-:Y:S01]  /*74d0*/  ULDC.64 UR22, c[0x0][0x198] ;  /* 0x0000660000167ab9 */ /* 0x000fe20000000a00 */
[----:B------:R-:W-:Y:S01]  /*74e0*/  ULDC.64 UR4, c[0x0][0x588] ;  /* 0x0001620000047ab9 */ /* 0x000fe20000000a00 */
[----:B------:R-:W-:Y:S01]  /*74f0*/  ULDC.64 UR6, c[0x0][0x8f8] ;  /* 0x00023e0000067ab9 */ /* 0x000fe20000000a00 */
[----:B------:R-:W-:Y:S01]  /*7500*/  LOP3.LUT R0, RZ, R0, RZ, 0x33, !PT ;  /* 0x00000000ff007212 */ /* 0x000fe200078e33ff */
[----:B------:R-:W-:Y:S01]  /*7510*/  ULDC.64 UR14, c[0x0][0x590] ;  /* 0x00016400000e7ab9 */ /* 0x000fe20000000a00 */
[----:B-1----:R-:W-:-:S07]  /*7520*/  VIADD R3, R3, 0xffffffff ;  /* 0xffffffff03037836 */ /* 0x002fce0000000000 */
.L_x_205:
[----:B------:R-:W-:Y:S02]  /*7530*/  ISETP.NE.U32.AND P0, PT, RZ, UR14, PT ;  /* 0x0000000eff007c0c */ /* 0x000fe4000bf05070 */
[----:B------:R-:W-:Y:S02]  /*7540*/  R2UR UR19, R7 ;  /* 0x00000000071372ca */ /* 0x000fe400000e0000 */
[----:B------:R-:W-:Y:S02]  /*7550*/  R2UR UR18, R6 ;  /* 0x00000000061272ca */ /* 0x000fe400000e0000 */
[----:B------:R-:W-:-:S09]  /*7560*/  ISETP.NE.AND.EX P0, PT, RZ, UR15, PT, P0 ;  /* 0x0000000fff007c0c */ /* 0x000fd2000bf05300 */
[----:B------:R-:W-:Y:S02]  /*7570*/  USHF.L.U32 UR19, UR19, 0x8, URZ ;  /* 0x0000000813137899 */ /* 0x000fe4000800063f */
[----:B------:R-:W-:Y:S02]  /*7580*/  USHF.L.U32 UR18, UR18, 0x7, URZ ;  /* 0x0000000712127899 */ /* 0x000fe4000800063f */
[----:B--2-4-:R-:W-:Y:S10]  /*7590*/  @!P0 BRA `(.L_x_150) ;  /* 0x00000000002c8947 */ /* 0x014ff40003800000 */
[----:B------:R-:W-:-:S04]  /*75a0*/  ISETP.NE.U32.AND P1, PT, RZ, UR4, PT ;  /* 0x00000004ff007c0c */ /* 0x000fc8000bf25070 */
[----:B------:R-:W-:-:S13]  /*75b0*/  ISETP.NE.AND.EX P1, PT, RZ, UR5, PT, P1 ;  /* 0x00000005ff007c0c */ /* 0x000fda000bf25310 */
[----:B------:R-:W-:Y:S05]  /*75c0*/  @!P1 BRA `(.L_x_151) ;  /* 0x0000000000189947 */ /* 0x000fea0003800000 */
[----:B---3--:R-:W1:Y:S01]  /*75d0*/  LDC.64 R4, c[0x0][0x588] ;  /* 0x00016200ff047b82 */ /* 0x008e620000000a00 */
[----:B------:R-:W-:-:S04]  /*75e0*/  IMAD R7, R13, UR14, RZ ;  /* 0x0000000e0d077c24 */ /* 0x000fc8000f8e02ff */
[----:B-1----:R-:W-:-:S05]  /*75f0*/  IMAD.WIDE R4, R7, 0x4, R4 ;  /* 0x0000000407047825 */ /* 0x002fca00078e0204 */
[----:B--2--5:R4:W5:Y:S01]  /*7600*/  LDG.E R12, desc[UR42][R4.64] ;  /* 0x0000002a040c7981 */ /* 0x024962000c1e1900 */
[----:B------:R-:W-:Y:S01]  /*7610*/  IMAD.MOV.U32 R8, RZ, RZ, 0x1 ;  /* 0x00000001ff087424 */ /* 0x000fe200078e00ff */
[----:B------:R-:W-:Y:S06]  /*7620*/  BRA `(.L_x_150) ;  /* 0x0000000000087947 */ /* 0x000fec0003800000 */
.L_x_151:
[----:B--2--5:R-:W1:Y:S01]  /*7630*/  LDC R12, c[0x0][0x580] ;  /* 0x00016000ff0c7b82 */ /* 0x024e620000000800 */
[----:B------:R-:W-:-:S07]  /*7640*/  IMAD.MOV.U32 R8, RZ, RZ, 0x1 ;  /* 0x00000001ff087424 */ /* 0x000fce00078e00ff */
.L_x_150:
[----:B------:R-:W-:Y:S05]  /*7650*/  @!P0 BRA `(.L_x_152) ;  /* 0x00000000001c8947 */ /* 0x000fea0003800000 */
[----:B------:R-:W-:-:S13]  /*7660*/  LOP3.LUT P2, RZ, R8, 0xff, RZ, 0xc0, !PT ;  /* 0x000000ff08ff7812 */ /* 0x000fda000784c0ff */
[----:B---34-:R-:W3:Y:S02]  /*7670*/  @!P2 LDC.64 R4, c[0x0][0x588] ;  /* 0x00016200ff04ab82 */ /* 0x018ee40000000a00 */
[----:B---3--:R-:W-:-:S04]  /*7680*/  @!P2 ISETP.NE.U32.AND P0, PT, R4, RZ, PT ;  /* 0x000000ff0400a20c */ /* 0x008fc80003f05070 */
[----:B------:R-:W-:Y:S02]  /*7690*/  @!P2 ISETP.NE.AND.EX P1, PT, R5, RZ, PT, P0 ;  /* 0x000000ff0500a20c */ /* 0x000fe40003f25300 */
[----:B-12--5:R-:W-:Y:S02]  /*76a0*/  @P2 FSETP.EQ.AND P0, PT, R12, RZ, PT ;  /* 0x000000ff0c00220b */ /* 0x026fe40003f02000 */
[----:B------:R-:W-:Y:S01]  /*76b0*/  @!P2 PLOP3.LUT P0, PT, P1, PT, PT, 0x8, 0x0 ;  /* 0x000000000000a81c */ /* 0x000fe20000f0e170 */
[----:B------:R-:W-:-:S12]  /*76c0*/  BRA `(.L_x_153) ;  /* 0x0000000000047947 */ /* 0x000fd80003800000 */
.L_x_152:
[----:B-12--5:R-:W-:-:S13]  /*76d0*/  FSETP.EQ.AND P0, PT, R12, RZ, PT ;  /* 0x000000ff0c00720b */ /* 0x026fda0003f02000 */
.L_x_153:
[----:B------:R-:W-:Y:S02]  /*76e0*/  ISETP.NE.AND P2, PT, R9, 0x3, PT ;  /* 0x000000030900780c */ /* 0x000fe40003f45270 */
[----:B------:R-:W-:-:S04]  /*76f0*/  ELECT P1, URZ, PT ;  /* 0x00000000003f782f */ /* 0x000fc80003820000 */
[----:B------:R-:W-:-:S07]  /*7700*/  PLOP3.LUT P0, PT, P1, P0, PT, 0x20, 0x0 ;  /* 0x000000000000781c */ /* 0x000fce0000f00470 */
[----:B------:R-:W-:Y:S06]  /*7710*/  @!P2 BRA `(.L_x_154) ;  /* 0x000000000004a947 */ /* 0x000fec0003800000 */
[----:B------:R-:W-:Y:S01]  /*7720*/  BPT.TRAP 0x1 ;  /* 0x000000040000795c */ /* 0x000fe20000300000 */
.L_x_154:
[----:B------:R-:W1:Y:S01]  /*7730*/  S2UR UR37, SR_CgaCtaId ;  /* 0x00000000002579c3 */ /* 0x000e620000008800 */
[----:B------:R-:W-:Y:S01]  /*7740*/  UMOV UR13, 0x400 ;  /* 0x00000400000d7882 */ /* 0x000fe20000000000 */
[----:B---34-:R-:W-:-:S05]  /*7750*/  IMAD.MOV.U32 R4, RZ, RZ, 0x1 ;  /* 0x00000001ff047424 */ /* 0x018fca00078e00ff */
[----:B------:R-:W-:Y:S01]  /*7760*/  SHF.L.U32 R4, R4, 0x1f, RZ ;  /* 0x0000001f04047819 */ /* 0x000fe200000006ff */
[----:B-1----:R-:W-:-:S09]  /*7770*/  ULEA UR13, UR37, UR13, 0x18 ;  /* 0x0000000d250d7291 */ /* 0x002fd2000f8ec03f */
[----:B------:R-:W1:Y:S02]  /*7780*/  SYNCS.PHASECHK.TRANS64.TRYWAIT P1, [UR13+0x60], R4 ;  /* 0x00006004ff0075a7 */ /* 0x000e64000802014d */
[----:B-1----:R-:W-:Y:S05]  /*7790*/  @!P1 BRA `(.L_x_155) ;  /* 0x0000002400b49947 */ /* 0x002fea0003800000 */
.L_x_241:
[----:B------:R-:W-:Y:S04]  /*77a0*/  BSSY B0, `(.L_x_156) ;  /* 0x000000e000007945 */ /* 0x000fe80003800000 */
[----:B------:R-:W-:Y:S05]  /*77b0*/  @!P0 BRA `(.L_x_157) ;  /* 0x0000000000308947 */ /* 0x000fea0003800000 */
[----:B------:R-:W-:Y:S01]  /*77c0*/  R2UR UR20, R13 ;  /* 0x000000000d1472ca */ /* 0x000fe200000e0000 */
[----:B------:R-:W-:Y:S02]  /*77d0*/  UIADD3 UR8, UP0, UR22, 0x3f0, URZ ;  /* 0x000003f016087890 */ /* 0x000fe4000ff1e03f */
[----:B------:R-:W-:Y:S02]  /*77e0*/  UIADD3 UR16, UR13, 0x200, URZ ;  /* 0x000002000d107890 */ /* 0x000fe4000fffe03f */
[----:B------:R-:W-:Y:S02]  /*77f0*/  UIADD3 UR17, UR13, 0x40, URZ ;  /* 0x000000400d117890 */ /* 0x000fe4000fffe03f */
[----:B------:R-:W-:Y:S01]  /*7800*/  UIADD3.X UR9, URZ, UR23, URZ, UP0, !UPT ;  /* 0x000000173f097290 */ /* 0x000fe200087fe43f */
[----:B------:R-:W-:Y:S01]  /*7810*/  UMOV UR10, 0x0 ;  /* 0x00000000000a7882 */ /* 0x000fe20000000000 */
[----:B------:R-:W-:-:S07]  /*7820*/  UMOV UR11, 0x10000000 ;  /* 0x10000000000b7882 */ /* 0x000fce0000000000 */
[----:B------:R2:W-:Y:S02]  /*7830*/  UTMALDG.3D [UR16], [UR8], desc[UR10] ;  /* 0x00000a10080075b4 */ /* 0x0005e40008011000 */
[----:B--2---:R-:W-:Y:S05]  /*7840*/  @!P2 BRA `(.L_x_158) ;  /* 0x000000000004a947 */ /* 0x004fea0003800000 */
[----:B------:R-:W-:Y:S01]  /*7850*/  BPT.TRAP 0x1 ;  /* 0x000000040000795c */ /* 0x000fe20000300000 */
.L_x_158:
[----:B-1----:R-:W1:Y:S02]  /*7860*/  LDC R5, c[0x0][0x800] ;  /* 0x00020000ff057b82 */ /* 0x002e640000000800 */
[----:B-1----:R2:W-:Y:S02]  /*7870*/  SYNCS.ARRIVE.TRANS64.RED.A0TR RZ, [UR13+0x40], R5 ;  /* 0x00004005ffff79a7 */ /* 0x0025e4000830040d */
.L_x_157:
[----:B------:R-:W-:Y:S05]  /*7880*/  BSYNC B0 ;  /* 0x0000000000007941 */ /* 0x000fea0003800000 */
.L_x_156:
[----:B------:R-:W-:Y:S05]  /*7890*/  @!P2 BRA `(.L_x_159) ;  /* 0x000000000004a947 */ /* 0x000fea0003800000 */
[----:B------:R-:W-:Y:S01]  /*78a0*/  BPT.TRAP 0x1 ;  /* 0x000000040000795c */ /* 0x000fe20000300000 */
.L_x_159:
[----:B------:R-:W-:-:S04]  /*78b0*/  UIADD3 UR33, UR13, 0x40, URZ ;  /* 0x000000400d217890 */ /* 0x000fc8000fffe03f */
[----:B------:R-:W-:-:S09]  /*78c0*/  UPRMT UR16, UR37, 0x654, UR33 ;  /* 0x0000065425107896 */ /* 0x000fd20008000021 */
[----:B------:R-:W-:Y:S01]  /*78d0*/  SYNCS.ARRIVE.TRANS64.RED.A1T0 RZ, [UR16], RZ ;  /* 0x000000ffffff79a7 */ /* 0x000fe20008100410 */
[----:B------:R-:W-:Y:S05]  /*78e0*/  @!P2 BRA `(.L_x_160) ;  /* 0x000000000004a947 */ /* 0x000fea0003800000 */
[----:B------:R-:W-:Y:S01]  /*78f0*/  BPT.TRAP 0x1 ;  /* 0x000000040000795c */ /* 0x000fe20000300000 */
.L_x_160:
[----:B------:R-:W3:Y:S02]  /*7900*/  SYNCS.PHASECHK.TRANS64.TRYWAIT P1, [UR13+0x68], R4 ;  /* 0x00006804ff0075a7 */ /* 0x000ee4000802014d */
[----:B---3--:R-:W-:Y:S05]  /*7910*/  @!P1 BRA `(.L_x_161) ;  /* 0x00000024006c9947 */ /* 0x008fea0003800000 */
.L_x_242:
[----:B------:R-:W-:Y:S04]  /*7920*/  BSSY B0, `(.L_x_162) ;  /* 0x0000010000007945 */ /* 0x000fe80003800000 */
[----:B------:R-:W-:Y:S05]  /*7930*/  @!P0 BRA `(.L_x_163) ;  /* 0x0000000000388947 */ /* 0x000fea0003800000 */
[----:B------:R-:W-:Y:S01]  /*7940*/  UIADD3 UR24, UP0, UR22, 0x3f0, URZ ;  /* 0x000003f016187890 */ /* 0x000fe2000ff1e03f */
[----:B------:R-:W-:Y:S01]  /*7950*/  R2UR UR12, R13 ;  /* 0x000000000d0c72ca */ /* 0x000fe200000e0000 */
[----:B------:R-:W-:Y:S02]  /*7960*/  UIADD3 UR11, UR19, 0x80, URZ ;  /* 0x00000080130b7890 */ /* 0x000fe4000fffe03f */
[----:B------:R-:W-:Y:S02]  /*7970*/  UIADD3 UR8, UR13, 0x2200, URZ ;  /* 0x000022000d087890 */ /* 0x000fe4000fffe03f */
[----:B------:R-:W-:Y:S02]  /*7980*/  UIADD3 UR9, UR13, 0x48, URZ ;  /* 0x000000480d097890 */ /* 0x000fe4000fffe03f */
[----:B------:R-:W-:Y:S01]  /*7990*/  UIADD3.X UR25, URZ, UR23, URZ, UP0, !UPT ;  /* 0x000000173f197290 */ /* 0x000fe200087fe43f */
[----:B------:R-:W-:Y:S01]  /*79a0*/  UMOV UR26, 0x0 ;  /* 0x00000000001a7882 */ /* 0x000fe20000000000 */
[----:B------:R-:W-:Y:S01]  /*79b0*/  UMOV UR27, 0x10000000 ;  /* 0x10000000001b7882 */ /* 0x000fe20000000000 */
[----:B------:R-:W-:-:S06]  /*79c0*/  UMOV UR10, UR18 ;  /* 0x00000012000a7c82 */ /* 0x000fcc0008000000 */
[----:B------:R3:W-:Y:S02]  /*79d0*/  UTMALDG.3D [UR8], [UR24], desc[UR26] ;  /* 0x00001a08180075b4 */ /* 0x0007e40008011000 */
[----:B---3--:R-:W-:Y:S05]  /*79e0*/  @!P2 BRA `(.L_x_164) ;  /* 0x000000000004a947 */ /* 0x008fea0003800000 */
[----:B------:R-:W-:Y:S01]  /*79f0*/  BPT.TRAP 0x1 ;  /* 0x000000040000795c */ /* 0x000fe20000300000 */
.L_x_164:
[----:B-12---:R-:W1:Y:S02]  /*7a00*/  LDC R5, c[0x0][0x800] ;  /* 0x00020000ff057b82 */ /* 0x006e640000000800 */
[----:B-1----:R3:W-:Y:S02]  /*7a10*/  SYNCS.ARRIVE.TRANS64.RED.A0TR RZ, [UR13+0x48], R5 ;  /* 0x00004805ffff79a7 */ /* 0x0027e4000830040d */
.L_x_163:
[----:B------:R-:W-:Y:S05]  /*7a20*/  BSYNC B0 ;  /* 0x0000000000007941 */ /* 0x000fea0003800000 */
.L_x_162:
[----:B------:R-:W-:Y:S05]  /*7a30*/  @!P2 BRA `(.L_x_165) ;  /* 0x000000000004a947 */ /* 0x000fea0003800000 */
[----:B------:R-:W-:Y:S01]  /*7a40*/  BPT.TRAP 0x1 ;  /* 0x000000040000795c */ /* 0x000fe20000300000 */
.L_x_165:
[----:B------:R-:W-:Y:S02]  /*7a50*/  UIADD3 UR25, UR13, 0x48, URZ ;  /* 0x000000480d197890 */ /* 0x000fe4000fffe03f */
[----:B------:R-:W-:Y:S02]  /*7a60*/  UIADD3 UR10, UR18, 0x20, URZ ;  /* 0x00000020120a7890 */ /* 0x000fe4000fffe03f */
[----:B------:R-:W-:-:S09]  /*7a70*/  UPRMT UR20, UR37, 0x654, UR25 ;  /* 0x0000065425147896 */ /* 0x000fd20008000019 */
[----:B------:R-:W-:Y:S01]  /*7a80*/  SYNCS.ARRIVE.TRANS64.RED.A1T0 RZ, [UR20], RZ ;  /* 0x000000ffffff79a7 */ /* 0x000fe20008100414 */
[----:B------:R-:W-:Y:S05]  /*7a90*/  @!P2 BRA `(.L_x_166) ;  /* 0x000000000004a947 */ /* 0x000fea0003800000 */
[----:B------:R-:W-:Y:S01]  /*7aa0*/  BPT.TRAP 0x1 ;  /* 0x000000040000795c */ /* 0x000fe20000300000 */
.L_x_166:
[----:B------:R-:W4:Y:S02]  /*7ab0*/  SYNCS.PHASECHK.TRANS64.TRYWAIT P1, [UR13+0x70], R4 ;  /* 0x00007004ff0075a7 */ /* 0x000f24000802014d */
[----:B----4-:R-:W-:Y:S05]  /*7ac0*/  @!P1 BRA `(.L_x_167) ;  /* 0x0000002400189947 */ /* 0x010fea0003800000 */
.L_x_243:
        /* <DEDUP_REMOVED lines=8> */
[----:B------:R-:W-:Y:S01]  /*7b50*/  UMOV UR29, 0x10000000 ;  /* 0x10000000001d7882 */ /* 0x000fe20000000000 */
[----:B------:R-:W-:-:S06]  /*7b60*/  UMOV UR11, UR19 ;  /* 0x00000013000b7c82 */ /* 0x000fcc0008000000 */
[----:B------:R4:W-:Y:S02]  /*7b70*/  UTMALDG.3D [UR8], [UR26], desc[UR28] ;  /* 0x00001c081a0075b4 */ /* 0x0009e40008011000 */
[----:B----4-:R-:W-:Y:S05]  /*7b80*/  @!P2 BRA `(.L_x_170) ;  /* 0x000000000004a947 */ /* 0x010fea0003800000 */
[----:B------:R-:W-:Y:S01]  /*7b90*/  BPT.TRAP 0x1 ;  /* 0x000000040000795c */ /* 0x000fe20000300000 */
.L_x_170:
[----:B-123--:R-:W1:Y:S02]  /*7ba0*/  LDC R5, c[0x0][0x800] ;  /* 0x00020000ff057b82 */ /* 0x00ee640000000800 */
[----:B-1----:R4:W-:Y:S02]  /*7bb0*/  SYNCS.ARRIVE.TRANS64.RED.A0TR RZ, [UR13+0x50], R5 ;  /* 0x00005005ffff79a7 */ /* 0x0029e4000830040d */
.L_x_169:
[----:B------:R-:W-:Y:S05]  /*7bc0*/  BSYNC B0 ;  /* 0x0000000000007941 */ /* 0x000fea0003800000 */
.L_x_168:
[----:B------:R-:W-:Y:S05]  /*7bd0*/  @!P2 BRA `(.L_x_171) ;  /* 0x000000000004a947 */ /* 0x000fea0003800000 */
[----:B------:R-:W-:Y:S01]  /*7be0*/  BPT.TRAP 0x1 ;  /* 0x000000040000795c */ /* 0x000fe20000300000 */
.L_x_171:
[----:B------:R-:W-:-:S04]  /*7bf0*/  UIADD3 UR17, UR13, 0x50, URZ ;  /* 0x000000500d117890 */ /* 0x000fc8000fffe03f */
[----:B------:R-:W-:-:S09]  /*7c00*/  UPRMT UR29, UR37, 0x654, UR17 ;  /* 0x00000654251d7896 */ /* 0x000fd20008000011 */
[----:B------:R-:W-:Y:S01]  /*7c10*/  SYNCS.ARRIVE.TRANS64.RED.A1T0 RZ, [UR29], RZ ;  /* 0x000000ffffff79a7 */ /* 0x000fe2000810041d */
[----:B------:R-:W-:Y:S05]  /*7c20*/  @!P2 BRA `(.L_x_172) ;  /* 0x000000000004a947 */ /* 0x000fea0003800000 */
[----:B------:R-:W-:Y:S01]  /*7c30*/  BPT.TRAP 0x1 ;  /* 0x000000040000795c */ /* 0x000fe20000300000 */
.L_x_172:
[----:B------:R-:W5:Y:S02]  /*7c40*/  SYNCS.PHASECHK.TRANS64.TRYWAIT P1, [UR13+0x78], R4 ;  /* 0x00007804ff0075a7 */ /* 0x000f64000802014d */
[----:B-----5:R-:W-:Y:S05]  /*7c50*/  @!P1 BRA `(.L_x_173) ;  /* 0x0000002000cc9947 */ /* 0x020fea0003800000 */
.L_x_244:
        /* <DEDUP_REMOVED lines=9> */
[----:B------:R-:W-:-:S07]  /*7cf0*/  UMOV UR31, 0x10000000 ;  /* 0x10000000001f7882 */ /* 0x000fce0000000000 */
[----:B------:R1:W-:Y:S02]  /*7d00*/  UTMALDG.3D [UR8], [UR26], desc[UR30] ;  /* 0x00001e081a0075b4 */ /* 0x0003e40008011000 */
[----:B-1----:R-:W-:Y:S05]  /*7d10*/  @!P2 BRA `(.L_x_176) ;  /* 0x000000000004a947 */ /* 0x002fea0003800000 */
[----:B------:R-:W-:Y:S01]  /*7d20*/  BPT.TRAP 0x1 ;  /* 0x000000040000795c */ /* 0x000fe20000300000 */
.L_x_176:
[----:B------:R-:W1:Y:S02]  /*7d30*/  LDC R4, c[0x0][0x800] ;  /* 0x00020000ff047b82 */ /* 0x000e640000000800 */
[----:B-1----:R1:W-:Y:S02]  /*7d40*/  SYNCS.ARRIVE.TRANS64.RED.A0TR RZ, [UR13+0x58], R4 ;  /* 0x00005804ffff79a7 */ /* 0x0023e4000830040d */
.L_x_175:
[----:B------:R-:W-:Y:S05]  /*7d50*/  BSYNC B0 ;  /* 0x0000000000007941 */ /* 0x000fea0003800000 */
.L_x_174:
[----:B------:R-:W-:Y:S05]  /*7d60*/  @!P2 BRA `(.L_x_177) ;  /* 0x000000000004a947 */ /* 0x000fea0003800000 */
[----:B------:R-:W-:Y:S01]  /*7d70*/  BPT.TRAP 0x1 ;  /* 0x000000040000795c */ /* 0x000fe20000300000 */
.L_x_177:
[----:B------:R-:W-:Y:S02]  /*7d80*/  UIADD3 UR9, UR13, 0x58, URZ ;  /* 0x000000580d097890 */ /* 0x000fe4000fffe03f */
[----:B------:R-:W-:Y:S02]  /*7d90*/  UIADD3 UR34, UR18, 0x40, URZ ;  /* 0x0000004012227890 */ /* 0x000fe4000fffe03f */
[----:B------:R-:W-:-:S09]  /*7da0*/  UPRMT UR30, UR37, 0x654, UR9 ;  /* 0x00000654251e7896 */ /* 0x000fd20008000009 */
[----:B------:R-:W-:Y:S01]  /*7db0*/  SYNCS.ARRIVE.TRANS64.RED.A1T0 RZ, [UR30], RZ ;  /* 0x000000ffffff79a7 */ /* 0x000fe2000810041e */
[----:B------:R-:W-:Y:S05]  /*7dc0*/  @!P2 BRA `(.L_x_178) ;  /* 0x000000000004a947 */ /* 0x000fea0003800000 */
[----:B------:R-:W-:Y:S01]  /*7dd0*/  BPT.TRAP 0x1 ;  /* 0x000000040000795c */ /* 0x000fe20000300000 */
.L_x_178:
[----:B-1----:R-:W-:-:S04]  /*7de0*/  SHF.L.U32 R4, RZ, 0x1f, RZ ;  /* 0x0000001fff047819 */ /* 0x002fc800000006ff */
[----:B------:R-:W1:Y:S02]  /*7df0*/  SYNCS.PHASECHK.TRANS64.TRYWAIT P1, [UR13+0x60], R4 ;  /* 0x00006004ff0075a7 */ /* 0x000e64000802014d */
[----:B-1----:R-:W-:Y:S05]  /*7e00*/  @!P1 BRA `(.L_x_179) ;  /* 0x0000002000789947 */ /* 0x002fea0003800000 */
.L_x_245:
[----:B------:R-:W-:Y:S04]  /*7e10*/  BSSY B0, `(.L_x_180) ;  /* 0x000000e000007945 */ /* 0x000fe80003800000 */
[----:B------:R-:W-:Y:S05]  /*7e20*/  @!P0 BRA `(.L_x_181) ;  /* 0x0000000000308947 */ /* 0x000fea0003800000 */
[----:B------:R-:W-:Y:S01]  /*7e30*/  R2UR UR36, R13 ;  /* 0x000000000d2472ca */ /* 0x000fe200000e0000 */
[----:B------:R-:W-:Y:S02]  /*7e40*/  UIADD3 UR10, UP0, UR22, 0x3f0, URZ ;  /* 0x000003f0160a7890 */ /* 0x000fe4000ff1e03f */
[----:B------:R-:W-:Y:S02]  /*7e50*/  UIADD3 UR32, UR13, 0x200, URZ ;  /* 0x000002000d207890 */ /* 0x000fe4000fffe03f */
[----:B------:R-:W-:Y:S01]  /*7e60*/  UIADD3.X UR11, URZ, UR23, URZ, UP0, !UPT ;  /* 0x000000173f0b7290 */ /* 0x000fe200087fe43f */
[----:B------:R-:W-:Y:S01]  /*7e70*/  UMOV UR26, 0x0 ;  /* 0x00000000001a7882 */ /* 0x000fe20000000000 */
[----:B------:R-:W-:Y:S01]  /*7e80*/  UMOV UR27, 0x10000000 ;  /* 0x10000000001b7882 */ /* 0x000fe20000000000 */
[----:B------:R-:W-:-:S06]  /*7e90*/  UMOV UR35, UR19 ;  /* 0x0000001300237c82 */ /* 0x000fcc0008000000 */
[----:B------:R1:W-:Y:S02]  /*7ea0*/  UTMALDG.3D [UR32], [UR10], desc[UR26] ;  /* 0x00001a200a0075b4 */ /* 0x0003e40008011000 */
[----:B-1----:R-:W-:Y:S05]  /*7eb0*/  @!P2 BRA `(.L_x_182) ;  /* 0x000000000004a947 */ /* 0x002fea0003800000 */
[----:B------:R-:W-:Y:S01]  /*7ec0*/  BPT.TRAP 0x1 ;  /* 0x000000040000795c */ /* 0x000fe20000300000 */
.L_x_182:
[----:B--234-:R-:W1:Y:S02]  /*7ed0*/  LDC R5, c[0x0][0x800] ;  /* 0x00020000ff057b82 */ /* 0x01ce640000000800 */
[----:B-1----:R1:W-:Y:S02]  /*7ee0*/  SYNCS.ARRIVE.TRANS64.RED.A0TR RZ, [UR13+0x40], R5 ;  /* 0x00004005ffff79a7 */ /* 0x0023e4000830040d */
.L_x_181:
[----:B------:R-:W-:Y:S05]  /*7ef0*/  BSYNC B0 ;  /* 0x0000000000007941 */ /* 0x000fea0003800000 */
.L_x_180:
[----:B------:R-:W-:Y:S05]  /*7f00*/  @!P2 BRA `(.L_x_183) ;  /* 0x000000000004a947 */ /* 0x000fea0003800000 */
[----:B------:R-:W-:Y:S01]  /*7f10*/  BPT.TRAP 0x1 ;  /* 0x000000040000795c */ /* 0x000fe20000300000 */
.L_x_183:
[----:B------:R-:W-:Y:S01]  /*7f20*/  SYNCS.ARRIVE.TRANS64.RED.A1T0 RZ, [UR16], RZ ;  /* 0x000000ffffff79a7 */ /* 0x000fe20008100410 */
[----:B------:R-:W-:Y:S05]  /*7f30*/  @!P2 BRA `(.L_x_184) ;  /* 0x000000000004a947 */ /* 0x000fea0003800000 */
[----:B------:R-:W-:Y:S01]  /*7f40*/  BPT.TRAP 0x1 ;  /* 0x000000040000795c */ /* 0x000fe20000300000 */
.L_x_184:
[----:B------:R-:W5:Y:S02]  /*7f50*/  SYNCS.PHASECHK.TRANS64.TRYWAIT P1, [UR13+0x68], R4 ;  /* 0x00006804ff0075a7 */ /* 0x000f64000802014d */
[----:B-----5:R-:W-:Y:S05]  /*7f60*/  @!P1 BRA `(.L_x_185) ;  /* 0x0000002000389947 */ /* 0x020fea0003800000 */
.L_x_246:
        /* <DEDUP_REMOVED lines=13> */
.L_x_188:
[----:B--234-:R-:W1:Y:S02]  /*8040*/  LDC R5, c[0x0][0x800] ;  /* 0x00020000ff057b82 */ /* 0x01ce640000000800 */
[----:B-1----:R1:W-:Y:S02]  /*8050*/  SYNCS.ARRIVE.TRANS64.RED.A0TR RZ, [UR13+0x48], R5 ;  /* 0x00004805ffff79a7 */ /* 0x0023e4000830040d */
.L_x_187:
[----:B------:R-:W-:Y:S05]  /*8060*/  BSYNC B0 ;  /* 0x0000000000007941 */ /* 0x000fea0003800000 */
.L_x_186:
[----:B------:R-:W-:Y:S05]  /*8070*/  @!P2 BRA `(.L_x_189) ;  /* 0x000000000004a947 */ /* 0x000fea0003800000 */
[----:B------:R-:W-:Y:S01]  /*8080*/  BPT.TRAP 0x1 ;  /* 0x000000040000795c */ /* 0x000fe20000300000 */
.L_x_189:
[----:B------:R-:W-:Y:S01]  /*8090*/  SYNCS.ARRIVE.TRANS64.RED.A1T0 RZ, [UR20], RZ ;  /* 0x000000ffffff79a7 */ /* 0x000fe20008100414 */
[----:B------:R-:W-:Y:S01]  /*80a0*/  UIADD3 UR18, UR18, 0x60, URZ ;  /* 0x0000006012127890 */ /* 0x000fe2000fffe03f */
[----:B------:R-:W-:Y:S11]  /*80b0*/  @!P2 BRA `(.L_x_190) ;  /* 0x000000000004a947 */ /* 0x000ff60003800000 */
[----:B------:R-:W-:Y:S01]  /*80c0*/  BPT.TRAP 0x1 ;  /* 0x000000040000795c */ /* 0x000fe20000300000 */
.L_x_190:
[----:B------:R-:W5:Y:S02]  /*80d0*/  SYNCS.PHASECHK.TRANS64.TRYWAIT P1, [UR13+0x70], R4 ;  /* 0x00007004ff0075a7 */ /* 0x000f64000802014d */
[----:B-----5:R-:W-:Y:S05]  /*80e0*/  @!P1 BRA `(.L_x_191) ;  /* 0x0000001c00f09947 */ /* 0x020fea0003800000 */
.L_x_247:
[----:B------:R-:W-:Y:S04]  /*80f0*/  BSSY B0, `(.L_x_192) ;  /* 0x000000d000007945 */ /* 0x000fe80003800000 */
[----:B------:R-:W-:Y:S05]  /*8100*/  @!P0 BRA `(.L_x_193) ;  /* 0x00000000002c8947 */ /* 0x000fea0003800000 */
[----:B------:R-:W-:Y:S01]  /*8110*/  R2UR UR20, R13 ;  /* 0x000000000d1472ca */ /* 0x000fe200000e0000 */
[----:B------:R-:W-:Y:S02]  /*8120*/  UIADD3 UR10, UP0, UR22, 0x3f0, URZ ;  /* 0x000003f0160a7890 */ /* 0x000fe4000ff1e03f */
[----:B------:R-:W-:Y:S02]  /*8130*/  UIADD3 UR16, UR13, 0x4200, URZ ;  /* 0x000042000d107890 */ /* 0x000fe4000fffe03f */
[----:B------:R-:W-:Y:S01]  /*8140*/  UIADD3.X UR11, URZ, UR23, URZ, UP0, !UPT ;  /* 0x000000173f0b7290 */ /* 0x000fe200087fe43f */
[----:B------:R-:W-:Y:S01]  /*8150*/  UMOV UR24, 0x0 ;  /* 0x0000000000187882 */ /* 0x000fe20000000000 */
[----:B------:R-:W-:-:S07]  /*8160*/  UMOV UR25, 0x10000000 ;  /* 0x1000000000197882 */ /* 0x000fce0000000000 */
[----:B------:R1:W-:Y:S02]  /*8170*/  UTMALDG.3D [UR16], [UR10], desc[UR24] ;  /* 0x000018100a0075b4 */ /* 0x0003e40008011000 */
[----:B-1----:R-:W-:Y:S05]  /*8180*/  @!P2 BRA `(.L_x_194) ;  /* 0x000000000004a947 */ /* 0x002fea0003800000 */
[----:B------:R-:W-:Y:S01]  /*8190*/  BPT.TRAP 0x1 ;  /* 0x000000040000795c */ /* 0x000fe20000300000 */
.L_x_194:
[----:B--234-:R-:W1:Y:S02]  /*81a0*/  LDC R5, c[0x0][0x800] ;  /* 0x00020000ff057b82 */ /* 0x01ce640000000800 */
[----:B-1----:R1:W-:Y:S02]  /*81b0*/  SYNCS.ARRIVE.TRANS64.RED.A0TR RZ, [UR13+0x50], R5 ;  /* 0x00005005ffff79a7 */ /* 0x0023e4000830040d */
.L_x_193:
[----:B------:R-:W-:Y:S05]  /*81c0*/  BSYNC B0 ;  /* 0x0000000000007941 */ /* 0x000fea0003800000 */
.L_x_192:
[----:B------:R-:W-:Y:S05]  /*81d0*/  @!P2 BRA `(.L_x_195) ;  /* 0x000000000004a947 */ /* 0x000fea0003800000 */
[----:B------:R-:W-:Y:S01]  /*81e0*/  BPT.TRAP 0x1 ;  /* 0x000000040000795c */ /* 0x000fe20000300000 */
.L_x_195:
[----:B------:R-:W-:Y:S01]  /*81f0*/  SYNCS.ARRIVE.TRANS64.RED.A1T0 RZ, [UR29], RZ ;  /* 0x000000ffffff79a7 */ /* 0x000fe2000810041d */
[----:B------:R-:W-:Y:S05]  /*8200*/  @!P2 BRA `(.L_x_196) ;  /* 0x000000000004a947 */ /* 0x000fea0003800000 */
[----:B------:R-:W-:Y:S01]  /*8210*/  BPT.TRAP 0x1 ;  /* 0x000000040000795c */ /* 0x000fe20000300000 */
.L_x_196:
[----:B------:R-:W5:Y:S02]  /*8220*/  SYNCS.PHASECHK.TRANS64.TRYWAIT P1, [UR13+0x78], R4 ;  /* 0x00007804ff0075a7 */ /* 0x000f64000802014d */
[----:B-----5:R-:W-:Y:S05]  /*8230*/  @!P1 BRA `(.L_x_197) ;  /* 0x0000001c00b49947 */ /* 0x020fea0003800000 */
.L_x_248:
        /* <DEDUP_REMOVED lines=13> */
.L_x_200:
[----:B------:R-:W1:Y:S02]  /*8310*/  LDC R4, c[0x0][0x800] ;  /* 0x00020000ff047b82 */ /* 0x000e640000000800 */
[----:B-1----:R1:W-:Y:S02]  /*8320*/  SYNCS.ARRIVE.TRANS64.RED.A0TR RZ, [UR13+0x58], R4 ;  /* 0x00005804ffff79a7 */ /* 0x0023e4000830040d */
.L_x_199:
[----:B------:R-:W-:Y:S05]  /*8330*/  BSYNC B0 ;  /* 0x0000000000007941 */ /* 0x000fea0003800000 */
.L_x_198:
[----:B------:R-:W-:Y:S05]  /*8340*/  @!P2 BRA `(.L_x_201) ;  /* 0x000000000004a947 */ /* 0x000fea0003800000 */
[----:B------:R-:W-:Y:S01]  /*8350*/  BPT.TRAP 0x1 ;  /* 0x000000040000795c */ /* 0x000fe20000300000 */
.L_x_201:
[----:B------:R-:W-:Y:S01]  /*8360*/  IADD3 R16, P0, R16, UR40, RZ ;  /* 0x0000002810107c10 */ /* 0x000fe2000ff1e0ff */
[----:B------:R-:W-:Y:S01]  /*8370*/  SYNCS.ARRIVE.TRANS64.RED.A1T0 RZ, [UR30], RZ ;  /* 0x000000ffffff79a7 */ /* 0x000fe2000810041e */
[----:B-1----:R-:W-:Y:S01]  /*8380*/  PRMT R4, RZ, 0x7610, R4 ;  /* 0x00007610ff047816 */ /* 0x002fe20000000004 */
[----:B------:R-:W-:Y:S01]  /*8390*/  IMAD.MOV.U32 R6, RZ, RZ, -0x1 ;  /* 0xffffffffff067424 */ /* 0x000fe200078e00ff */
[----:B------:R-:W-:Y:S01]  /*83a0*/  IADD3.X R17, R17, UR39, RZ, P0, !PT ;  /* 0x0000002711117c10 */ /* 0x000fe200087fe4ff */
[----:B------:R-:W-:Y:S01]  /*83b0*/  IMAD.MOV.U32 R13, RZ, RZ, -0x1 ;  /* 0xffffffffff0d7424 */ /* 0x000fe200078e00ff */
[----:B------:R-:W-:Y:S02]  /*83c0*/  ISETP.GE.U32.AND P0, PT, R16, UR6, PT ;  /* 0x0000000610007c0c */ /* 0x000fe4000bf06070 */
[----:B------:R-:W-:Y:S02]  /*83d0*/  MOV R7, 0xffffffff ;  /* 0xffffffff00077802 */ /* 0x000fe40000000f00 */
[----:B------:R-:W-:-:S13]  /*83e0*/  ISETP.GE.U32.AND.EX P0, PT, R17, UR7, PT, P0 ;  /* 0x0000000711007c0c */ /* 0x000fda000bf06100 */
[----:B------:R-:W-:Y:S05]  /*83f0*/  @P0 BRA `(.L_x_202) ;  /* 0x00000004004c0947 */ /* 0x000fea0003800000 */
[----:B------:R-:W1:Y:S01]  /*8400*/  S2R R25, SR_CTAID.X ;  /* 0x0000000000197919 */ /* 0x000e620000002500 */
[----:B------:R-:W5:Y:S01]  /*8410*/  LDC.64 R14, c[0x0][0x8d0] ;  /* 0x00023400ff0e7b82 */ /* 0x000f620000000a00 */
[----:B------:R-:W-:Y:S01]  /*8420*/  ULDC UR8, c[0x0][0x150] ;  /* 0x0000540000087ab9 */ /* 0x000fe20000000800 */
[----:B--234-:R-:W-:Y:S01]  /*8430*/  IMAD.MOV.U32 R5, RZ, RZ, R17 ;  /* 0x000000ffff057224 */ /* 0x01cfe200078e0011 */
[----:B------:R-:W2:Y:S05]  /*8440*/  S2R R20, SR_CTAID.Y ;  /* 0x0000000000147919 */ /* 0x000eaa0000002600 */
[----:B------:R-:W3:Y:S08]  /*8450*/  LDC R18, c[0x0][0x144] ;  /* 0x00005100ff127b82 */ /* 0x000ef00000000800 */
[----:B------:R-:W4:Y:S08]  /*8460*/  LDC R21, c[0x0][0x148] ;  /* 0x00005200ff157b82 */ /* 0x000f300000000800 */
[----:B------:R-:W3:Y:S01]  /*8470*/  LDC R23, c[0x0][0x8d8] ;  /* 0x00023600ff177b82 */ /* 0x000ee20000000800 */
[----:B-----5:R-:W-:-:S04]  /*8480*/  ISETP.NE.U32.AND P0, PT, R14, RZ, PT ;  /* 0x000000ff0e00720c */ /* 0x020fc80003f05070 */
[----:B------:R-:W-:Y:S02]  /*8490*/  ISETP.NE.AND.EX P0, PT, R15, RZ, PT, P0 ;  /* 0x000000ff0f00720c */ /* 0x000fe40003f05300 */
[----:B-1----:R-:W-:Y:S01]  /*84a0*/  I2FP.F32.U32 R4, R25 ;  /* 0x0000001900047245 */ /* 0x002fe20000201000 */
[----:B------:R-:W1:Y:S04]  /*84b0*/  LDC.64 R10, c[0x0][0x8c8] ;  /* 0x00023200ff0a7b82 */ /* 0x000e680000000a00 */
[----:B------:R-:W-:Y:S01]  /*84c0*/  FMUL R6, R4, UR8 ;  /* 0x0000000804067c20 */ /* 0x000fe20008400000 */
[----:B--2---:R-:W-:Y:S01]  /*84d0*/  I2FP.F32.U32 R4, R20 ;  /* 0x0000001400047245 */ /* 0x004fe20000201000 */
[----:B------:R-:W-:Y:S02]  /*84e0*/  ULDC UR8, c[0x0][0x154] ;  /* 0x0000550000087ab9 */ /* 0x000fe40000000800 */
[----:B------:R2:W1:Y:S02]  /*84f0*/  F2I.U32.TRUNC.NTZ R24, R6 ;  /* 0x0000000600187305 */ /* 0x000464000020f000 */
[----:B------:R-:W-:Y:S01]  /*8500*/  FMUL R22, R4, UR8 ;  /* 0x0000000804167c20 */ /* 0x000fe20008400000 */
[----:B------:R-:W-:-:S05]  /*8510*/  IMAD.MOV.U32 R4, RZ, RZ, R16 ;  /* 0x000000ffff047224 */ /* 0x000fca00078e0010 */
[----:B------:R-:W1:Y:S01]  /*8520*/  F2I.U32.TRUNC.NTZ R22, R22 ;  /* 0x0000001600167305 */ /* 0x000e62000020f000 */
[----:B--234-:R-:W-:Y:S05]  /*8530*/  @!P0 BRA `(.L_x_203) ;  /* 0x0000000000288947 */ /* 0x01cfea0003800000 */
[----:B------:R-:W2:Y:S02]  /*8540*/  LDC R5, c[0x0][0x8dc] ;  /* 0x00023700ff057b82 */ /* 0x000ea40000000800 */
[----:B--2---:R-:W-:-:S05]  /*8550*/  IADD3 R5, P0, R16, R5, RZ ;  /* 0x0000000510057210 */ /* 0x004fca0007f1e0ff */
[----:B------:R-:W-:-:S04]  /*8560*/  IMAD.X R13, RZ, RZ, R17, P0 ;  /* 0x000000ffff0d7224 */ /* 0x000fc800000e0611 */
[----:B------:R-:W-:-:S04]  /*8570*/  IMAD.WIDE.U32 R6, R13, R14, RZ ;  /* 0x0000000e0d067225 */ /* 0x000fc800078e00ff */
[----:B------:R-:W-:-:S04]  /*8580*/  IMAD.WIDE.U32 R6, P0, R5, R15, R6 ;  /* 0x0000000f05067225 */ /* 0x000fc80007800006 */
[----:B------:R-:W-:Y:S01]  /*8590*/  IMAD.WIDE.U32 R4, R5, R14, RZ ;  /* 0x0000000e05047225 */ /* 0x000fe200078e00ff */
[----:B------:R-:W-:-:S04]  /*85a0*/  MOV R4, R7 ;  /* 0x0000000700047202 */ /* 0x000fc80000000f00 */
[----:B------:R-:W-:Y:S01]  /*85b0*/  IADD3 RZ, P1, R5, R6, RZ ;  /* 0x0000000605ff7210 */ /* 0x000fe20007f3e0ff */
[----:B------:R-:W-:-:S04]  /*85c0*/  IMAD.X R5, RZ, RZ, RZ, P0 ;  /* 0x000000ffff057224 */ /* 0x000fc800000e06ff */
[----:B------:R-:W-:-:S08]  /*85d0*/  IMAD.WIDE.U32.X R4, R13, R15, R4, P1 ;  /* 0x0000000f0d047225 */ /* 0x000fd000008e0404 */
.L_x_203:
[----:B------:R-:W-:Y:S01]  /*85e0*/  ISETP.NE.AND P2, PT, R2, 0x1, PT ;  /* 0x000000010200780c */ /* 0x000fe20003f45270 */
[----:B-1----:R-:W-:Y:S01]  /*85f0*/  IMAD.MOV R24, RZ, RZ, -R24 ;  /* 0x000000ffff187224 */ /* 0x002fe200078e0a18 */
[-CC-:B------:R-:W-:Y:S01]  /*8600*/  SHF.R.U64 R13, R4, R23.reuse, R5.reuse ;  /* 0x00000017040d7219 */ /* 0x180fe20000001205 */
[----:B------:R-:W1:Y:S01]  /*8610*/  LDC.64 R14, c[0x0][0x8e8] ;  /* 0x00023a00ff0e7b82 */ /* 0x000e620000000a00 */
[----:B------:R-:W-:Y:S01]  /*8620*/  IMAD.MOV R22, RZ, RZ, -R22 ;  /* 0x000000ffff167224 */ /* 0x000fe200078e0a16 */
[----:B------:R-:W-:Y:S01]  /*8630*/  SHF.R.U32.HI R23, RZ, R23, R5 ;  /* 0x00000017ff177219 */ /* 0x000fe20000011605 */
[----:B------:R-:W-:Y:S01]  /*8640*/  IMAD R18, R18, R24, R25 ;  /* 0x0000001812127224 */ /* 0x000fe200078e0219 */
[----:B------:R-:W-:-:S04]  /*8650*/  IADD3 R25, P0, RZ, -R13, RZ ;  /* 0x8000000dff197210 */ /* 0x000fc80007f1e0ff */
[----:B------:R-:W2:Y:S01]  /*8660*/  LDC R7, c[0x0][0x8c0] ;  /* 0x00023000ff077b82 */ /* 0x000ea20000000800 */
[----:B------:R-:W-:Y:S02]  /*8670*/  IMAD.X R23, RZ, RZ, ~R23, P0 ;  /* 0x000000ffff177224 */ /* 0x000fe400000e0e17 */
[----:B------:R-:W-:Y:S02]  /*8680*/  @P2 IMAD R18, R21, R22, R20 ;  /* 0x0000001615122224 */ /* 0x000fe400078e0214 */
[-C--:B------:R-:W-:Y:S02]  /*8690*/  IMAD R6, R23, R10.reuse, RZ ;  /* 0x0000000a17067224 */ /* 0x080fe400078e02ff */
[C---:B------:R-:W-:Y:S01]  /*86a0*/  IMAD.WIDE.U32 R4, R25.reuse, R10, R16 ;  /* 0x0000000a19047225 */ /* 0x040fe200078e0010 */
[----:B------:R-:W3:Y:S03]  /*86b0*/  LDC R22, c[0x0][0x8b0] ;  /* 0x00022c00ff167b82 */ /* 0x000ee60000000800 */
[----:B------:R-:W-:-:S04]  /*86c0*/  IMAD R11, R25, R11, R6 ;  /* 0x0000000b190b7224 */ /* 0x000fc800078e0206 */
[----:B------:R-:W-:Y:S01]  /*86d0*/  IMAD.IADD R6, R5, 0x1, R11 ;  /* 0x0000000105067824 */ /* 0x000fe200078e020b */
[----:B------:R-:W4:Y:S01]  /*86e0*/  LDC R27, c[0x0][0x900] ;  /* 0x00024000ff1b7b82 */ /* 0x000f220000000800 */
[----:B-1----:R-:W-:-:S04]  /*86f0*/  ISETP.NE.U32.AND P0, PT, R14, RZ, PT ;  /* 0x000000ff0e00720c */ /* 0x002fc80003f05070 */
[----:B------:R-:W-:-:S03]  /*8700*/  ISETP.NE.AND.EX P0, PT, R15, RZ, PT, P0 ;  /* 0x000000ff0f00720c */ /* 0x000fc60003f05300 */
[----:B------:R-:W1:Y:S01]  /*8710*/  LDC R23, c[0x0][0x8f0] ;  /* 0x00023c00ff177b82 */ /* 0x000e620000000800 */
[-CC-:B--2---:R-:W-:Y:S02]  /*8720*/  SHF.R.U64 R20, R4, R7.reuse, R6.reuse ;  /* 0x0000000704147219 */ /* 0x184fe40000001206 */
[----:B------:R-:W-:-:S05]  /*8730*/  SHF.R.U32.HI R7, RZ, R7, R6 ;  /* 0x00000007ff077219 */ /* 0x000fca0000011606 */
[----:B------:R-:W2:Y:S01]  /*8740*/  LDC R11, c[0x0][0x8e0] ;  /* 0x00023800ff0b7b82 */ /* 0x000ea20000000800 */
[-CC-:B---3--:R-:W-:Y:S02]  /*8750*/  SHF.R.U64 R25, R20, R22.reuse, R7.reuse ;  /* 0x0000001614197219 */ /* 0x188fe40000001207 */
[----:B------:R-:W-:-:S05]  /*8760*/  SHF.R.U32.HI R4, RZ, R22, R7 ;  /* 0x00000016ff047219 */ /* 0x000fca0000011607 */
[----:B------:R-:W3:Y:S01]  /*8770*/  LDC R21, c[0x0][0x8b8] ;  /* 0x00022e00ff157b82 */ /* 0x000ee20000000800 */
[-CC-:B----4-:R-:W-:Y:S02]  /*8780*/  SHF.R.U64 R22, R25, R27.reuse, R4.reuse ;  /* 0x0000001b19167219 */ /* 0x190fe40000001204 */
[----:B------:R-:W-:-:S03]  /*8790*/  SHF.R.U32.HI R27, RZ, R27, R4 ;  /* 0x0000001bff1b7219 */ /* 0x000fc60000011604 */
[----:B------:R-:W-:Y:S02]  /*87a0*/  IMAD.MOV.U32 R4, RZ, RZ, R22 ;  /* 0x000000ffff047224 */ /* 0x000fe400078e0016 */
[----:B------:R-:W4:Y:S01]  /*87b0*/  LDC R10, c[0x0][0x8a8] ;  /* 0x00022a00ff0a7b82 */ /* 0x000f220000000800 */
[----:B------:R-:W-:Y:S01]  /*87c0*/  IMAD.MOV.U32 R5, RZ, RZ, R27 ;  /* 0x000000ffff057224 */ /* 0x000fe200078e001b */
[----:B------:R-:W-:Y:S06]  /*87d0*/  @!P0 BRA `(.L_x_204) ;  /* 0x0000000000288947 */ /* 0x000fec0003800000 */
[----:B------:R-:W5:Y:S02]  /*87e0*/  LDC R5, c[0x0][0x8f4] ;  /* 0x00023d00ff057b82 */ /* 0x000f640000000800 */
[----:B-----5:R-:W-:-:S04]  /*87f0*/  IADD3 R5, P0, R22, R5, RZ ;  /* 0x0000000516057210 */ /* 0x020fc80007f1e0ff */
[----:B------:R-:W-:-:S05]  /*8800*/  IADD3.X R27, RZ, R27, RZ, P0, !PT ;  /* 0x0000001bff1b7210 */ /* 0x000fca00007fe4ff */
[----:B------:R-:W-:-:S04]  /*8810*/  IMAD.WIDE.U32 R6, R27, R14, RZ ;  /* 0x0000000e1b067225 */ /* 0x000fc800078e00ff */
[----:B------:R-:W-:-:S04]  /*8820*/  IMAD.WIDE.U32 R6, P0, R5, R15, R6 ;  /* 0x0000000f05067225 */ /* 0x000fc80007800006 */
[----:B------:R-:W-:-:S04]  /*8830*/  IMAD.WIDE.U32 R4, R5, R14, RZ ;  /* 0x0000000e05047225 */ /* 0x000fc800078e00ff */
[----:B------:R-:W-:Y:S01]  /*8840*/  IMAD.MOV.U32 R4, RZ, RZ, R7 ;  /* 0x000000ffff047224 */ /* 0x000fe200078e0007 */
[----:B------:R-:W-:Y:S01]  /*8850*/  IADD3 RZ, P1, R5, R6, RZ ;  /* 0x0000000605ff7210 */ /* 0x000fe20007f3e0ff */
[----:B------:R-:W-:-:S04]  /*8860*/  IMAD.X R5, RZ, RZ, RZ, P0 ;  /* 0x000000ffff057224 */ /* 0x000fc800000e06ff */
[----:B------:R-:W-:-:S08]  /*8870*/  IMAD.WIDE.U32.X R4, R27, R15, R4, P1 ;  /* 0x0000000f1b047225 */ /* 0x000fd000008e0404 */
.L_x_204:
[----:B-1----:R-:W-:Y:S02]  /*8880*/  SHF.R.U64 R4, R4, R23, R5 ;  /* 0x0000001704047219 */ /* 0x002fe40000001205 */
[----:B------:R-:W-:Y:S02]  /*8890*/  LOP3.LUT R25, R25, R0, RZ, 0xc0, !PT ;  /* 0x0000000019197212 */ /* 0x000fe400078ec0ff */
[----:B------:R-:W-:Y:S01]  /*88a0*/  LOP3.LUT R20, R20, R3, RZ, 0xc0, !PT ;  /* 0x0000000314147212 */ /* 0x000fe200078ec0ff */
[----:B------:R-:W-:Y:S02]  /*88b0*/  IMAD.MOV R5, RZ, RZ, -R4 ;  /* 0x000000ffff057224 */ /* 0x000fe400078e0a04 */
[----:B------:R-:W-:Y:S02]  /*88c0*/  IMAD R25, R4, UR21, R25 ;  /* 0x0000001504197c24 */ /* 0x000fe4000f8e0219 */
[----:B--2---:R-:W-:Y:S02]  /*88d0*/  IMAD R11, R5, R11, R22 ;  /* 0x0000000b050b7224 */ /* 0x004fe400078e0216 */
[----:B---3--:R-:W-:-:S02]  /*88e0*/  IMAD R18, R25, R21, R18 ;  /* 0x0000001519127224 */ /* 0x008fc400078e0212 */
[----:B----4-:R-:W-:Y:S02]  /*88f0*/  IMAD R11, R11, R10, R20 ;  /* 0x0000000a0b0b7224 */ /* 0x010fe400078e0214 */
[----:B------:R-:W-:-:S03]  /*8900*/  IMAD.MOV.U32 R4, RZ, RZ, 0x1 ;  /* 0x00000001ff047424 */ /* 0x000fc600078e00ff */
[----:B------:R-:W-:Y:S02]  /*8910*/  SEL R6, R11, R18, !P2 ;  /* 0x000000120b067207 */ /* 0x000fe40005000000 */
[----:B------:R-:W-:-:S07]  /*8920*/  SEL R7, R18, R11, !P2 ;  /* 0x0000000b12077207 */ /* 0x000fce0005000000 */
.L_x_202:
[----:B------:R-:W-:-:S13]  /*8930*/  LOP3.LUT P0, RZ, R4, 0xff, RZ, 0xc0, !PT ;  /* 0x000000ff04ff7812 */ /* 0x000fda000780c0ff */
[----:B------:R-:W-:Y:S05]  /*8940*/  @P0 BRA `(.L_x_205) ;  /* 0xffffffe800f80947 */ /* 0x000fea000383ffff */
.L_x_149:
[----:B------:R-:W-:-:S13]  /*8950*/  ELECT P0, URZ, PT ;  /* 0x00000000003f782f */ /* 0x000fda0003800000 */
[----:B------:R-:W-:Y:S05]  /*8960*/  @!P0 BRA `(.L_x_9) ;  /* 0x0000001000508947 */ /* 0x000fea0003800000 */
[----:B------:R-:W-:-:S04]  /*8970*/  LOP3.LUT R19, R19, 0x2, RZ, 0xfc, !PT ;  /* 0x0000000213137812 */ /* 0x000fc800078efcff */
[----:B------:R-:W-:-:S13]  /*8980*/  ISETP.NE.AND P1, PT, R19, 0x3, PT ;  /* 0x000000031300780c */ /* 0x000fda0003f25270 */
[----:B------:R-:W-:Y:S05]  /*8990*/  @!P1 BRA `(.L_x_206) ;  /* 0x0000000000049947 */ /* 0x000fea0003800000 */
[----:B------:R-:W-:Y:S01]  /*89a0*/  BPT.TRAP 0x1 ;  /* 0x000000040000795c */ /* 0x000fe20000300000 */
.L_x_206:
[----:B-1----:R-:W-:Y:S01]  /*89b0*/  IMAD.U32 R3, RZ, RZ, UR37 ;  /* 0x00000025ff037e24 */ /* 0x002fe2000f8e00ff */
[----:B------:R-:W-:Y:S01]  /*89c0*/  MOV R0, 0x400 ;  /* 0x0000040000007802 */ /* 0x000fe20000000f00 */
[----:B------:R-:W-:-:S03]  /*89d0*/  IMAD.MOV.U32 R2, RZ, RZ, 0x1 ;  /* 0x00000001ff027424 */ /* 0x000fc600078e00ff */
[----:B------:R-:W-:Y:S02]  /*89e0*/  LEA R0, R3, R0, 0x18 ;  /* 0x0000000003007211 */ /* 0x000fe400078ec0ff */
[----:B------:R-:W-:-:S04]  /*89f0*/  SHF.L.U32 R3, R2, 0x1f, RZ ;  /* 0x0000001f02037819 */ /* 0x000fc800000006ff */
[----:B------:R-:W1:Y:S02]  /*8a00*/  SYNCS.PHASECHK.TRANS64.TRYWAIT P0, [R0+URZ+0x60], R3 ;  /* 0x00006003000075a7 */ /* 0x000e64000800017f */
[----:B-1----:R-:W-:Y:S05]  /*8a10*/  @!P0 BRA `(.L_x_207) ;  /* 0x0000001400d48947 */ /* 0x002fea0003800000 */
.L_x_249:
[----:B------:R-:W-:Y:S05]  /*8a20*/  @!P1 BRA `(.L_x_208) ;  /* 0x0000000000049947 */ /* 0x000fea0003800000 */
[----:B------:R-:W-:Y:S01]  /*8a30*/  BPT.TRAP 0x1 ;  /* 0x000000040000795c */ /* 0x000fe20000300000 */
.L_x_208:
[----:B------:R-:W1:Y:S02]  /*8a40*/  SYNCS.PHASECHK.TRANS64.TRYWAIT P0, [R0+URZ+0x68], R3 ;  /* 0x00006803000075a7 */ /* 0x000e64000800017f */
[----:B-1----:R-:W-:Y:S05]  /*8a50*/  @!P0 BRA `(.L_x_209) ;  /* 0x0000001400d88947 */ /* 0x002fea0003800000 */
.L_x_250:
[----:B------:R-:W-:Y:S05]  /*8a60*/  @!P1 BRA `(.L_x_210) ;  /* 0x0000000000049947 */ /* 0x000fea0003800000 */
[----:B------:R-:W-:Y:S01]  /*8a70*/  BPT.TRAP 0x1 ;  /* 0x000000040000795c */ /* 0x000fe20000300000 */
.L_x_210:
[----:B------:R-:W1:Y:S02]  /*8a80*/  SYNCS.PHASECHK.TRANS64.TRYWAIT P0, [R0+URZ+0x70], R3 ;  /* 0x00007003000075a7 */ /* 0x000e64000800017f */
[----:B-1----:R-:W-:Y:S05]  /*8a90*/  @!P0 BRA `(.L_x_211) ;  /* 0x0000001400dc8947 */ /* 0x002fea0003800000 */
.L_x_251:
[----:B------:R-:W-:Y:S05]  /*8aa0*/  @!P1 BRA `(.L_x_212) ;  /* 0x0000000000049947 */ /* 0x000fea0003800000 */
[----:B------:R-:W-:Y:S01]  /*8ab0*/  BPT.TRAP 0x1 ;  /* 0x000000040000795c */ /* 0x000fe20000300000 */
.L_x_212:
[----:B------:R-:W-:-:S04]  /*8ac0*/  MOV R3, 0x1 ;  /* 0x0000000100037802 */ /* 0x000fc80000000f00 */
[----:B------:R-:W-:-:S07]  /*8ad0*/  SHF.L.U32 R3, R3, 0x1f, RZ ;  /* 0x0000001f03037819 */ /* 0x000fce00000006ff */
.L_x_213:
[----:B------:R1:W1:Y:S02]  /*8ae0*/  SYNCS.PHASECHK.TRANS64.TRYWAIT P0, [R0+URZ+0x78], R3 ;  /* 0x00007803000075a7 */ /* 0x000264000800017f */
[----:B-1----:R-:W-:Y:S05]  /*8af0*/  @!P0 NANOSLEEP.SYNCS 0x989680 ;  /* 0x009896800000895d */ /* 0x002fea0003900000 */
[----:B------:R-:W1:Y:S02]  /*8b00*/  @!P0 SYNCS.PHASECHK.TRANS64 P0, [R0+URZ+0x78], R3 ;  /* 0x00007803000085a7 */ /* 0x000e64000800007f */
[----:B-1----:R-:W-:Y:S05]  /*8b10*/  @P0 BRA `(.L_x_9) ;  /* 0x0000000c00e40947 */ /* 0x002fea0003800000 */
[----:B------:R-:W-:Y:S05]  /*8b20*/  BRA `(.L_x_213) ;  /* 0xfffffffc00ec7947 */ /* 0x000fea000383ffff */
.L_x_144:
[----:B------:R-:W-:Y:S01]  /*8b30*/  LOP3.LUT P0, RZ, R11, 0xff, RZ, 0xc0, !PT ;  /* 0x000000ff0bff7812 */ /* 0x000fe2000780c0ff */
[----:B------:R-:W-:Y:S02]  /*8b40*/  IMAD.MOV.U32 R3, RZ, RZ, 0x1 ;  /* 0x00000001ff037424 */ /* 0x000fe400078e00ff */
[----:B------:R-:W-:-:S10]  /*8b50*/  IMAD.MOV.U32 R0, RZ, RZ, RZ ;  /* 0x000000ffff007224 */ /* 0x000fd400078e00ff */
[----:B------:R-:W-:Y:S05]  /*8b60*/  @!P0 BRA `(.L_x_214) ;  /* 0x0000000c001c8947 */ /* 0x000fea0003800000 */
[----:B------:R-:W1:Y:S01]  /*8b70*/  LDC R0, c[0x0][0x28c] ;  /* 0x0000a300ff007b82 */ /* 0x000e620000000800 */
[C---:B------:R-:W-:Y:S01]  /*8b80*/  LOP3.LUT P2, RZ, R18.reuse, 0x7f, RZ, 0xc0, !PT ;  /* 0x0000007f12ff7812 */ /* 0x040fe2000784c0ff */
[----:B------:R-:W-:Y:S01]  /*8b90*/  ULDC UR5, c[0x0][0x900] ;  /* 0x0002400000057ab9 */ /* 0x000fe20000000800 */
[----:B------:R-:W-:Y:S01]  /*8ba0*/  LOP3.LUT P0, RZ, R18, 0x1f, RZ, 0xc0, !PT ;  /* 0x0000001f12ff7812 */ /* 0x000fe2000780c0ff */
[----:B------:R-:W-:Y:S01]  /*8bb0*/  UMOV UR6, 0xffffffff ;  /* 0xffffffff00067882 */ /* 0x000fe20000000000 */
[----:B------:R-:W-:Y:S01]  /*8bc0*/  BSSY B0, `(.L_x_214) ;  /* 0x00000c1000007945 */ /* 0x000fe20003800000 */
[----:B------:R-:W-:Y:S01]  /*8bd0*/  USHF.L.U32 UR6, UR6, UR5, URZ ;  /* 0x0000000506067299 */ /* 0x000fe2000800063f */
[----:B------:R-:W-:Y:S01]  /*8be0*/  IMAD.MOV.U32 R10, RZ, RZ, 0x1 ;  /* 0x00000001ff0a7424 */ /* 0x000fe200078e00ff */
[----:B------:R-:W-:Y:S01]  /*8bf0*/  LOP3.LUT R18, R22, 0x2, RZ, 0xfc, !PT ;  /* 0x0000000216127812 */ /* 0x000fe200078efcff */
[----:B------:R-:W-:Y:S01]  /*8c00*/  ULDC UR4, c[0x0][0x8a8] ;  /* 0x00022a0000047ab9 */ /* 0x000fe20000000800 */
[----:B------:R-:W-:Y:S01]  /*8c10*/  PLOP3.LUT P0, PT, P0, P2, PT, 0x8a, 0x0 ;  /* 0x000000000000781c */ /* 0x000fe20000705172 */
[----:B------:R-:W-:-:S02]  /*8c20*/  UIADD3 UR15, UR4, -0x1, URZ ;  /* 0xffffffff040f7890 */ /* 0x000fc4000fffe03f */
[----:B------:R-:W-:Y:S02]  /*8c30*/  USHF.L.U32 UR17, UR38, UR5, URZ ;  /* 0x0000000526117299 */ /* 0x000fe4000800063f */
[----:B------:R-:W-:Y:S01]  /*8c40*/  ULOP3.LUT UR16, URZ, UR6, URZ, 0x33, !UPT ;  /* 0x000000063f107292 */ /* 0x000fe2000f8e333f */
[----:B------:R-:W-:Y:S01]  /*8c50*/  ULDC.64 UR20, c[0x0][0x198] ;  /* 0x0000660000147ab9 */ /* 0x000fe20000000a00 */
[----:B-1----:R-:W-:-:S05]  /*8c60*/  VIADD R0, R0, 0x3f ;  /* 0x0000003f00007836 */ /* 0x002fca0000000000 */
[----:B------:R-:W-:-:S04]  /*8c70*/  SHF.R.S32.HI R3, RZ, 0x1f, R0 ;  /* 0x0000001fff037819 */ /* 0x000fc80000011400 */
[----:B------:R-:W-:Y:S01]  /*8c80*/  LEA.HI R3, R3, R0, RZ, 0x6 ;  /* 0x0000000003037211 */ /* 0x000fe200078f30ff */
[----:B------:R-:W-:-:S03]  /*8c90*/  IMAD.MOV.U32 R0, RZ, RZ, RZ ;  /* 0x000000ffff007224 */ /* 0x000fc600078e00ff */
[----:B------:R-:W-:Y:S01]  /*8ca0*/  SHF.R.S32.HI R11, RZ, 0x6, R3 ;  /* 0x00000006ff0b7819 */ /* 0x000fe20000011403 */
[----:B------:R-:W-:-:S03]  /*8cb0*/  IMAD.MOV.U32 R3, RZ, RZ, 0x1 ;  /* 0x00000001ff037424 */ /* 0x000fc600078e00ff */
[----:B------:R-:W-:-:S07]  /*8cc0*/  IADD3 R12, R11, 0x1, RZ ;  /* 0x000000010b0c7810 */ /* 0x000fce0007ffe0ff */
.L_x_226:
[----:B------:R-:W-:-:S03]  /*8cd0*/  UMOV UR4, 0xffffffff ;  /* 0xffffffff00047882 */ /* 0x000fc60000000000 */
[----:B------:R-:W-:Y:S05]  /*8ce0*/  BRA.DIV UR4, `(.L_x_215) ;  /* 0x00000016045c7947 */ /* 0x000fea000b800000 */
[----:B------:R-:W-:-:S13]  /*8cf0*/  ELECT P6, URZ, PT ;  /* 0x00000000003f782f */ /* 0x000fda00038c0000 */
.L_x_254:
[----:B------:R-:W1:Y:S01]  /*8d00*/  LDC R4, c[0x0][0x28c] ;  /* 0x0000a300ff047b82 */ /* 0x000e620000000800 */
[----:B------:R-:W-:Y:S01]  /*8d10*/  BSSY B1, `(.L_x_216) ;  /* 0x0000037000017945 */ /* 0x000fe20003800000 */
[----:B-1----:R-:W-:-:S13]  /*8d20*/  ISETP.LT.OR P6, PT, R4, 0x1, !P6 ;  /* 0x000000010400780c */ /* 0x002fda00077c1670 */
[----:B------:R-:W-:Y:S05]  /*8d30*/  @P6 BRA `(.L_x_217) ;  /* 0x0000000000d06947 */ /* 0x000fea0003800000 */
[----:B------:R-:W-:Y:S02]  /*8d40*/  IMAD.SHL.U32 R9, R6, 0x80, RZ ;  /* 0x0000008006097824 */ /* 0x000fe400078e00ff */
[----:B------:R-:W-:Y:S02]  /*8d50*/  IMAD.SHL.U32 R14, R7, 0x100, RZ ;  /* 0x00000100070e7824 */ /* 0x000fe400078e00ff */
[----:B------:R-:W-:Y:S02]  /*8d60*/  IMAD.MOV.U32 R19, RZ, RZ, RZ ;  /* 0x000000ffff137224 */ /* 0x000fe400078e00ff */
[----:B------:R-:W-:Y:S02]  /*8d70*/  IMAD.MOV.U32 R4, RZ, RZ, R12 ;  /* 0x000000ffff047224 */ /* 0x000fe400078e000c */
[----:B------:R-:W-:Y:S02]  /*8d80*/  IMAD.MOV.U32 R5, RZ, RZ, R3 ;  /* 0x000000ffff057224 */ /* 0x000fe400078e0003 */
[----:B------:R-:W-:-:S07]  /*8d90*/  IMAD.MOV.U32 R6, RZ, RZ, R0 ;  /* 0x000000ffff067224 */ /* 0x000fce00078e0000 */
.L_x_221:
[----:B------:R-:W1:Y:S01]  /*8da0*/  S2R R8, SR_CgaCtaId ;  /* 0x0000000000087919 */ /* 0x000e620000008800 */
[----:B------:R-:W-:-:S04]  /*8db0*/  MOV R7, 0x400 ;  /* 0x0000040000077802 */ /* 0x000fc80000000f00 */
[----:B-1----:R-:W-:Y:S02]  /*8dc0*/  LEA R15, R8, R7, 0x18 ;  /* 0x00000007080f7211 */ /* 0x002fe400078ec0ff */
[----:B------:R-:W-:Y:S01]  /*8dd0*/  SHF.L.U32 R7, R5, 0x1f, RZ ;  /* 0x0000001f05077819 */ /* 0x000fe200000006ff */
[----:B------:R-:W1:Y:S01]  /*8de0*/  @!P2 LDC R8, c[0x0][0x500] ;  /* 0x00014000ff08ab82 */ /* 0x000e620000000800 */
[----:B------:R-:W-:-:S04]  /*8df0*/  LEA R20, R6, R15, 0x3 ;  /* 0x0000000f06147211 */ /* 0x000fc800078e18ff */
[----:B------:R-:W2:Y:S02]  /*8e00*/  SYNCS.PHASECHK.TRANS64.TRYWAIT P1, [R20+URZ+0x20], R7 ;  /* 0x00002007140075a7 */ /* 0x000ea4000802017f */
[----:B--2---:R-:W-:Y:S05]  /*8e10*/  @!P1 BRA `(.L_x_218) ;  /* 0x0000001400309947 */ /* 0x004fea0003800000 */
.L_x_255:
[----:B--2---:R-:W-:Y:S01]  /*8e20*/  PRMT R7, R18, 0x9910, RZ ;  /* 0x0000991012077816 */ /* 0x004fe200000000ff */
[----:B-1----:R1:W-:Y:S03]  /*8e30*/  @!P2 SYNCS.ARRIVE.TRANS64 RZ, [R20+URZ], R8 ;  /* 0x0000000814ffa9a7 */ /* 0x0023e6000800003f */
[----:B------:R-:W-:-:S13]  /*8e40*/  ISETP.NE.AND P1, PT, R7, 0x2, PT ;  /* 0x000000020700780c */ /* 0x000fda0003f25270 */
[----:B-1----:R-:W-:Y:S05]  /*8e50*/  @P1 BRA `(.L_x_219) ;  /* 0x0000000000041947 */ /* 0x002fea0003800000 */
[----:B------:R-:W-:Y:S01]  /*8e60*/  BPT.TRAP 0x1 ;  /* 0x000000040000795c */ /* 0x000fe20000300000 */
.L_x_219:
[----:B------:R-:W-:Y:S05]  /*8e70*/  @P0 BRA `(.L_x_220) ;  /* 0x0000000000040947 */ /* 0x000fea0003800000 */
[----:B------:R-:W-:Y:S01]  /*8e80*/  BPT.TRAP 0x1 ;  /* 0x000000040000795c */ /* 0x000fe20000300000 */
.L_x_220:
[--C-:B------:R-:W-:Y:S01]  /*8e90*/  IMAD R7, R6, 0x8000, R15.reuse ;  /* 0x0000800006077824 */ /* 0x100fe200078e020f */
[----:B------:R-:W-:Y:S01]  /*8ea0*/  R2UR UR9, R20 ;  /* 0x00000000140972ca */ /* 0x000fe200000e0000 */
[----:B------:R-:W-:Y:S01]  /*8eb0*/  IMAD R15, R6, 0x4000, R15 ;  /* 0x00004000060f7824 */ /* 0x000fe200078e020f */
[----:B------:R-:W-:Y:S01]  /*8ec0*/  UIADD3 UR4, UP0, UR20, 0xf0, URZ ;  /* 0x000000f014047890 */ /* 0x000fe2000ff1e03f */
[----:B------:R-:W-:Y:S01]  /*8ed0*/  VIADD R4, R4, 0xffffffff ;  /* 0xffffffff04047836 */ /* 0x000fe20000000000 */
[----:B------:R-:W-:Y:S01]  /*8ee0*/  R2UR UR5, R7 ;  /* 0x00000000070572ca */ /* 0x000fe200000e0000 */
[----:B------:R-:W-:Y:S01]  /*8ef0*/  UIADD3 UR22, UP1, UR20, 0x1f0, URZ ;  /* 0x000001f014167890 */ /* 0x000fe2000ff3e03f */
[----:B------:R-:W-:Y:S01]  /*8f00*/  R2UR UR8, R15 ;  /* 0x000000000f0872ca */ /* 0x000fe200000e0000 */
[----:B------:R-:W-:Y:S01]  /*8f10*/  VIADD R6, R6, 0x1 ;  /* 0x0000000106067836 */ /* 0x000fe20000000000 */
[----:B------:R-:W-:Y:S01]  /*8f20*/  R2UR UR11, R14 ;  /* 0x000000000e0b72ca */ /* 0x000fe200000e0000 */
[----:B------:R-:W-:Y:S01]  /*8f30*/  UIADD3.X UR23, URZ, UR21, URZ, UP1, !UPT ;  /* 0x000000153f177290 */ /* 0x000fe20008ffe43f */
[----:B------:R-:W-:Y:S01]  /*8f40*/  R2UR UR10, R19 ;  /* 0x00000000130a72ca */ /* 0x000fe200000e0000 */
[----:B------:R-:W-:Y:S01]  /*8f50*/  UMOV UR6, 0x0 ;  /* 0x0000000000067882 */ /* 0x000fe20000000000 */
[----:B------:R-:W-:Y:S01]  /*8f60*/  R2UR UR12, R13 ;  /* 0x000000000d0c72ca */ /* 0x000fe200000e0000 */
[----:B------:R-:W-:Y:S01]  /*8f70*/  UMOV UR7, 0x10000000 ;  /* 0x1000000000077882 */ /* 0x000fe20000000000 */
[----:B------:R-:W-:Y:S01]  /*8f80*/  R2UR UR18, R9 ;  /* 0x00000000091272ca */ /* 0x000fe200000e0000 */
[----:B------:R-:W-:Y:S01]  /*8f90*/  VIADD R19, R19, 0x40 ;  /* 0x0000004013137836 */ /* 0x000fe20000000000 */
[----:B------:R-:W-:Y:S01]  /*8fa0*/  ISETP.GT.AND P3, PT, R4, 0x1, PT ;  /* 0x000000010400780c */ /* 0x000fe20003f64270 */
[----:B------:R-:W-:Y:S01]  /*8fb0*/  UIADD3 UR13, UR5, 0x8400, URZ ;  /* 0x00008400050d7890 */ /* 0x000fe2000fffe03f */
[----:B------:R-:W-:Y:S01]  /*8fc0*/  ISETP.NE.AND P1, PT, R6, 0x4, PT ;  /* 0x000000040600780c */ /* 0x000fe20003f25270 */
[----:B------:R-:W-:-:S02]  /*8fd0*/  UIADD3.X UR5, URZ, UR21, URZ, UP0, !UPT ;  /* 0x000000153f057290 */ /* 0x000fc400087fe43f */
[----:B------:R-:W-:Y:S01]  /*8fe0*/  UIADD3 UR14, UR8, 0x28400, URZ ;  /* 0x00028400080e7890 */ /* 0x000fe2000fffe03f */
[----:B------:R-:W-:Y:S02]  /*8ff0*/  SEL R8, RZ, 0x1, P1 ;  /* 0x00000001ff087807 */ /* 0x000fe40000800000 */
[----:B------:R-:W-:Y:S01]  /*9000*/  UMOV UR8, UR13 ;  /* 0x0000000d00087c82 */ /* 0x000fe20008000000 */
[----:B------:R-:W-:Y:S02]  /*9010*/  SEL R6, R6, RZ, P1 ;  /* 0x000000ff06067207 */ /* 0x000fe40000800000 */
[----:B------:R-:W-:Y:S01]  /*9020*/  LOP3.LUT R5, R5, R8, RZ, 0x3c, !PT ;  /* 0x0000000805057212 */ /* 0x000fe200078e3cff */
[----:B------:R1:W-:Y:S02]  /*9030*/  UTMALDG.3D [UR8], [UR4], desc[UR6] ;  /* 0x00000608040075b4 */ /* 0x0003e40008011000 */
[----:B-1----:R-:W-:Y:S01]  /*9040*/  UMOV UR8, UR14 ;  /* 0x0000000e00087c82 */ /* 0x002fe20008000000 */
[----:B------:R-:W-:-:S02]  /*9050*/  UMOV UR11, UR18 ;  /* 0x00000012000b7c82 */ /* 0x000fc40008000000 */
[----:B------:R1:W-:Y:S02]  /*9060*/  UTMALDG.3D [UR8], [UR22], desc[UR6] ;  /* 0x00000608160075b4 */ /* 0x0003e40008011000 */
[----:B-1----:R-:W-:Y:S05]  /*9070*/  @P3 BRA `(.L_x_221) ;  /* 0xfffffffc00483947 */ /* 0x002fea000383ffff */
.L_x_217:
[----:B------:R-:W-:Y:S05]  /*9080*/  BSYNC B1 ;  /* 0x0000000000017941 */ /* 0x000fea0003800000 */
.L_x_216:
[----:B------:R-:W-:Y:S01]  /*9090*/  LOP3.LUT P3, RZ, R10, 0xff, RZ, 0xc0, !PT ;  /* 0x000000ff0aff7812 */ /* 0x000fe2000786c0ff */
[----:B------:R-:W-:Y:S01]  /*90a0*/  IMAD.IADD R0, R11, 0x1, R0 ;  /* 0x000000010b007824 */ /* 0x000fe200078e0200 */
[----:B------:R-:W-:Y:S01]  /*90b0*/  IADD3 R16, P4, R16, UR40, RZ ;  /* 0x0000002810107c10 */ /* 0x000fe2000ff9e0ff */
[----:B------:R-:W-:Y:S01]  /*90c0*/  ULDC.64 UR4, c[0x0][0x8f8] ;  /* 0x00023e0000047ab9 */ /* 0x000fe20000000a00 */
[----:B------:R-:W-:Y:S01]  /*90d0*/  BSSY B1, `(.L_x_222) ;  /* 0x000006d000017945 */ /* 0x000fe20003800000 */
[----:B------:R-:W-:Y:S01]  /*90e0*/  MOV R7, 0xffffffff ;  /* 0xffffffff00077802 */ /* 0x000fe20000000f00 */
[----:B------:R-:W-:Y:S01]  /*90f0*/  IMAD.MOV.U32 R13, RZ, RZ, -0x1 ;  /* 0xffffffffff0d7424 */ /* 0x000fe200078e00ff */
[----:B------:R-:W-:Y:S02]  /*9100*/  SHF.R.U32.HI R4, RZ, 0x2, R0 ;  /* 0x00000002ff047819 */ /* 0x000fe40000011600 */
[----:B------:R-:W-:Y:S02]  /*9110*/  ISETP.GT.U32.AND P1, PT, R0, 0x3, PT ;  /* 0x000000030000780c */ /* 0x000fe40003f24070 */
[----:B------:R-:W-:-:S02]  /*9120*/  LOP3.LUT R4, R4, 0x1, RZ, 0xc0, !PT ;  /* 0x0000000104047812 */ /* 0x000fc400078ec0ff */
[----:B------:R-:W1:Y:S01]  /*9130*/  @P3 S2R R6, SR_CgaCtaId ;  /* 0x0000000000063919 */ /* 0x000e620000008800 */
[----:B------:R-:W-:Y:S02]  /*9140*/  @P3 MOV R5, 0x400 ;  /* 0x0000040000053802 */ /* 0x000fe40000000f00 */
[----:B------:R-:W-:Y:S02]  /*9150*/  ISETP.LT.U32.AND P1, PT, R11, 0x4, P1 ;  /* 0x000000040b00780c */ /* 0x000fe40000f21070 */
[----:B------:R-:W-:Y:S02]  /*9160*/  IADD3.X R17, R17, UR39, RZ, P4, !PT ;  /* 0x0000002711117c10 */ /* 0x000fe4000a7fe4ff */
[----:B------:R-:W-:Y:S02]  /*9170*/  ISETP.GE.U32.AND P4, PT, R16, UR4, PT ;  /* 0x0000000410007c0c */ /* 0x000fe4000bf86070 */
[----:B------:R-:W-:Y:S02]  /*9180*/  LOP3.LUT R0, R0, 0x3, RZ, 0xc0, !PT ;  /* 0x0000000300007812 */ /* 0x000fe400078ec0ff */
[----:B------:R-:W-:-:S02]  /*9190*/  PRMT R10, RZ, 0x7610, R10 ;  /* 0x00007610ff0a7816 */ /* 0x000fc4000000000a */
[----:B-1----:R-:W-:Y:S01]  /*91a0*/  @P3 LEA R5, R6, R5, 0x18 ;  /* 0x0000000506053211 */ /* 0x002fe200078ec0ff */
[----:B------:R-:W-:-:S03]  /*91b0*/  IMAD.MOV.U32 R6, RZ, RZ, -0x1 ;  /* 0xffffffffff067424 */ /* 0x000fc600078e00ff */
[----:B------:R1:W-:Y:S01]  /*91c0*/  @P3 SYNCS.ARRIVE.TRANS64.A1T0 RZ, [R5+URZ+0x88], RZ ;  /* 0x000088ff05ff39a7 */ /* 0x0003e2000810003f */
[----:B------:R-:W-:Y:S02]  /*91d0*/  ISETP.NE.U32.AND P3, PT, R4, 0x1, PT ;  /* 0x000000010400780c */ /* 0x000fe40003f65070 */
[----:B------:R-:W-:Y:S02]  /*91e0*/  SEL R4, RZ, 0x1, !P1 ;  /* 0x00000001ff047807 */ /* 0x000fe40004800000 */
[----:B------:R-:W-:Y:S02]  /*91f0*/  ISETP.GE.U32.AND.EX P1, PT, R17, UR5, PT, P4 ;  /* 0x0000000511007c0c */ /* 0x000fe4000bf26140 */
[----:B------:R-:W-:-:S04]  /*9200*/  ISETP.GT.U32.AND P3, PT, R11, 0x3, !P3 ;  /* 0x000000030b00780c */ /* 0x000fc80005f64070 */
[----:B-1----:R-:W-:-:S04]  /*9210*/  SEL R5, RZ, 0x1, !P3 ;  /* 0x00000001ff057807 */ /* 0x002fc80005800000 */
[--C-:B------:R-:W-:Y:S02]  /*9220*/  LOP3.LUT R3, R5, R3, R4.reuse, 0x96, !PT ;  /* 0x0000000305037212 */ /* 0x100fe400078e9604 */
[----:B------:R-:W-:Y:S01]  /*9230*/  PRMT R4, RZ, 0x7610, R4 ;  /* 0x00007610ff047816 */ /* 0x000fe20000000004 */
[----:B------:R-:W-:Y:S06]  /*9240*/  @P1 BRA `(.L_x_223) ;  /* 0x0000000400541947 */ /* 0x000fec0003800000 */
[----:B------:R-:W-:Y:S01]  /*9250*/  ULDC.64 UR4, c[0x0][0x8d0] ;  /* 0x0002340000047ab9 */ /* 0x000fe20000000a00 */
[----:B------:R-:W1:Y:S01]  /*9260*/  S2R R14, SR_CTAID.X ;  /* 0x00000000000e7919 */ /* 0x000e620000002500 */
[----:B------:R-:W-:Y:S01]  /*9270*/  ISETP.NE.U32.AND P1, PT, RZ, UR4, PT ;  /* 0x00000004ff007c0c */ /* 0x000fe2000bf25070 */
[----:B------:R-:W-:Y:S01]  /*9280*/  ULDC UR7, c[0x0][0x8d8] ;  /* 0x0002360000077ab9 */ /* 0x000fe20000000800 */
[----:B------:R-:W-:Y:S01]  /*9290*/  IMAD.MOV.U32 R4, RZ, RZ, R16 ;  /* 0x000000ffff047224 */ /* 0x000fe200078e0010 */
[----:B------:R-:W2:Y:S01]  /*92a0*/  S2R R13, SR_CTAID.Y ;  /* 0x00000000000d7919 */ /* 0x000ea20000002600 */
[----:B------:R-:W-:Y:S01]  /*92b0*/  ISETP.NE.AND.EX P1, PT, RZ, UR5, PT, P1 ;  /* 0x00000005ff007c0c */ /* 0x000fe2000bf25310 */
[----:B------:R-:W-:-:S12]  /*92c0*/  IMAD.MOV.U32 R5, RZ, RZ, R17 ;  /* 0x000000ffff057224 */ /* 0x000fd800078e0011 */
[----:B------:R-:W-:Y:S05]  /*92d0*/  @!P1 BRA `(.L_x_224) ;  /* 0x0000000000289947 */ /* 0x000fea0003800000 */
[----:B------:R-:W-:Y:S02]  /*92e0*/  ULDC UR6, c[0x0][0x8dc] ;  /* 0x0002370000067ab9 */ /* 0x000fe40000000800 */
[----:B------:R-:W-:-:S05]  /*92f0*/  IADD3 R9, P1, R16, UR6, RZ ;  /* 0x0000000610097c10 */ /* 0x000fca000ff3e0ff */
[----:B------:R-:W-:-:S04]  /*9300*/  IMAD.X R15, RZ, RZ, R17, P1 ;  /* 0x000000ffff0f7224 */ /* 0x000fc800008e0611 */
[----:B------:R-:W-:-:S04]  /*9310*/  IMAD.WIDE.U32 R6, R15, UR4, RZ ;  /* 0x000000040f067c25 */ /* 0x000fc8000f8e00ff */
[----:B------:R-:W-:-:S04]  /*9320*/  IMAD.WIDE.U32 R6, P1, R9, UR5, R6 ;  /* 0x0000000509067c25 */ /* 0x000fc8000f820006 */
[----:B------:R-:W-:Y:S01]  /*9330*/  IMAD.WIDE.U32 R8, R9, UR4, RZ ;  /* 0x0000000409087c25 */ /* 0x000fe2000f8e00ff */
[----:B------:R-:W-:-:S03]  /*9340*/  MOV R4, R7 ;  /* 0x0000000700047202 */ /* 0x000fc60000000f00 */
[----:B------:R-:W-:Y:S01]  /*9350*/  IMAD.X R5, RZ, RZ, RZ, P1 ;  /* 0x000000ffff057224 */ /* 0x000fe200008e06ff */
[----:B------:R-:W-:-:S05]  /*9360*/  IADD3 RZ, P1, R9, R6, RZ ;  /* 0x0000000609ff7210 */ /* 0x000fca0007f3e0ff */
[----:B------:R-:W-:-:S08]  /*9370*/  IMAD.WIDE.U32.X R4, R15, UR5, R4, P1 ;  /* 0x000000050f047c25 */ /* 0x000fd000088e0404 */
.L_x_224:
[--C-:B------:R-:W-:Y:S01]  /*9380*/  SHF.R.U64 R8, R4, UR7, R5.reuse ;  /* 0x0000000704087c19 */ /* 0x100fe20008001205 */
[----:B------:R-:W-:Y:S01]  /*9390*/  ULDC.64 UR4, c[0x0][0x8c8] ;  /* 0x0002320000047ab9 */ /* 0x000fe20000000a00 */
[----:B------:R-:W-:Y:S01]  /*93a0*/  SHF.R.U32.HI R4, RZ, UR7, R5 ;  /* 0x00000007ff047c19 */ /* 0x000fe20008011605 */
[----:B------:R-:W3:Y:S01]  /*93b0*/  LDC R25, c[0x0][0x144] ;  /* 0x00005100ff197b82 */ /* 0x000ee20000000800 */
[----:B------:R-:W-:Y:S01]  /*93c0*/  IADD3 R7, P1, RZ, -R8, RZ ;  /* 0x80000008ff077210 */ /* 0x000fe20007f3e0ff */
[----:B------:R-:W-:Y:S01]  /*93d0*/  ULDC.64 UR8, c[0x0][0x8e8] ;  /* 0x00023a0000087ab9 */ /* 0x000fe20000000a00 */
[----:B-1----:R-:W-:Y:S01]  /*93e0*/  I2FP.F32.U32 R9, R14 ;  /* 0x0000000e00097245 */ /* 0x002fe20000201000 */
[----:B------:R-:W-:Y:S02]  /*93f0*/  ULDC UR6, c[0x0][0x8b0] ;  /* 0x00022c0000067ab9 */ /* 0x000fe40000000800 */
[----:B------:R-:W-:Y:S01]  /*9400*/  IMAD.X R4, RZ, RZ, ~R4, P1 ;  /* 0x000000ffff047224 */ /* 0x000fe200008e0e04 */
[----:B------:R-:W-:Y:S01]  /*9410*/  ISETP.NE.U32.AND P1, PT, RZ, UR8, PT ;  /* 0x00000008ff007c0c */ /* 0x000fe2000bf25070 */
[----:B------:R-:W1:Y:S02]  /*9420*/  LDC R20, c[0x0][0x148] ;  /* 0x00005200ff147b82 */ /* 0x000e640000000800 */
[----:B------:R-:W-:Y:S01]  /*9430*/  IMAD R6, R4, UR4, RZ ;  /* 0x0000000404067c24 */ /* 0x000fe2000f8e02ff */
[----:B------:R-:W-:Y:S01]  /*9440*/  ISETP.NE.AND.EX P1, PT, RZ, UR9, PT, P1 ;  /* 0x00000009ff007c0c */ /* 0x000fe2000bf25310 */
[----:B------:R-:W-:Y:S01]  /*9450*/  IMAD.WIDE.U32 R4, R7, UR4, R16 ;  /* 0x0000000407047c25 */ /* 0x000fe2000f8e0010 */
[----:B------:R-:W-:-:S03]  /*9460*/  ULDC UR4, c[0x0][0x150] ;  /* 0x0000540000047ab9 */ /* 0x000fc60000000800 */
[----:B------:R-:W-:Y:S02]  /*9470*/  IMAD R7, R7, UR5, R6 ;  /* 0x0000000507077c24 */ /* 0x000fe4000f8e0206 */
[----:B------:R-:W-:Y:S01]  /*9480*/  FMUL R6, R9, UR4 ;  /* 0x0000000409067c20 */ /* 0x000fe20008400000 */
[----:B------:R-:W-:Y:S01]  /*9490*/  ULDC UR4, c[0x0][0x8c0] ;  /* 0x0002300000047ab9 */ /* 0x000fe20000000800 */
[----:B------:R-:W-:Y:S01]  /*94a0*/  ULDC UR5, c[0x0][0x154] ;  /* 0x0000550000057ab9 */ /* 0x000fe20000000800 */
[----:B------:R-:W-:-:S03]  /*94b0*/  IMAD.IADD R5, R5, 0x1, R7 ;  /* 0x0000000105057824 */ /* 0x000fc600078e0207 */
[----:B------:R-:W4:Y:S02]  /*94c0*/  F2I.U32.TRUNC.NTZ R6, R6 ;  /* 0x0000000600067305 */ /* 0x000f24000020f000 */
[----:B------:R-:W-:Y:S02]  /*94d0*/  SHF.R.U64 R9, R4, UR4, R5 ;  /* 0x0000000404097c19 */ /* 0x000fe40008001205 */
[----:B--2---:R-:W-:-:S05]  /*94e0*/  I2FP.F32.U32 R4, R13 ;  /* 0x0000000d00047245 */ /* 0x004fca0000201000 */
[----:B------:R-:W-:Y:S01]  /*94f0*/  FMUL R21, R4, UR5 ;  /* 0x0000000504157c20 */ /* 0x000fe20008400000 */
[----:B------:R-:W-:Y:S01]  /*9500*/  SHF.R.U32.HI R4, RZ, UR4, R5 ;  /* 0x00000004ff047c19 */ /* 0x000fe20008011605 */
[----:B------:R-:W-:-:S03]  /*9510*/  ULDC UR4, c[0x0][0x900] ;  /* 0x0002400000047ab9 */ /* 0x000fc60000000800 */
[--C-:B------:R-:W-:Y:S01]  /*9520*/  SHF.R.U64 R19, R9, UR6, R4.reuse ;  /* 0x0000000609137c19 */ /* 0x100fe20008001204 */
[----:B------:R-:W2:Y:S01]  /*9530*/  F2I.U32.TRUNC.NTZ R21, R21 ;  /* 0x0000001500157305 */ /* 0x000ea2000020f000 */
[----:B------:R-:W-:Y:S01]  /*9540*/  SHF.R.U32.HI R4, RZ, UR6, R4 ;  /* 0x00000006ff047c19 */ /* 0x000fe20008011604 */
[----:B----4-:R-:W-:-:S03]  /*9550*/  IMAD.MOV R6, RZ, RZ, -R6 ;  /* 0x000000ffff067224 */ /* 0x010fc600078e0a06 */
[----:B------:R-:W-:Y:S01]  /*9560*/  SHF.R.U64 R15, R19, UR4, R4 ;  /* 0x00000004130f7c19 */ /* 0x000fe20008001204 */
[----:B---3--:R-:W-:Y:S01]  /*9570*/  IMAD R14, R25, R6, R14 ;  /* 0x00000006190e7224 */ /* 0x008fe200078e020e */
[----:B------:R-:W-:-:S03]  /*9580*/  SHF.R.U32.HI R23, RZ, UR4, R4 ;  /* 0x00000004ff177c19 */ /* 0x000fc60008011604 */
[----:B------:R-:W-:Y:S02]  /*9590*/  IMAD.MOV.U32 R4, RZ, RZ, R15 ;  /* 0x000000ffff047224 */ /* 0x000fe400078e000f */
[----:B------:R-:W-:Y:S01]  /*95a0*/  IMAD.MOV.U32 R5, RZ, RZ, R23 ;  /* 0x000000ffff057224 */ /* 0x000fe200078e0017 */
[----:B--2---:R-:W-:Y:S06]  /*95b0*/  @!P1 BRA `(.L_x_225) ;  /* 0x0000000000289947 */ /* 0x004fec0003800000 */
[----:B------:R-:W-:Y:S02]  /*95c0*/  ULDC UR4, c[0x0][0x8f4] ;  /* 0x00023d0000047ab9 */ /* 0x000fe40000000800 */
[----:B------:R-:W-:-:S05]  /*95d0*/  IADD3 R5, P1, R15, UR4, RZ ;  /* 0x000000040f057c10 */ /* 0x000fca000ff3e0ff */
[----:B------:R-:W-:-:S04]  /*95e0*/  IMAD.X R23, RZ, RZ, R23, P1 ;  /* 0x000000ffff177224 */ /* 0x000fc800008e0617 */
[----:B------:R-:W-:-:S04]  /*95f0*/  IMAD.WIDE.U32 R6, R23, UR8, RZ ;  /* 0x0000000817067c25 */ /* 0x000fc8000f8e00ff */
[----:B------:R-:W-:-:S04]  /*9600*/  IMAD.WIDE.U32 R6, P1, R5, UR9, R6 ;  /* 0x0000000905067c25 */ /* 0x000fc8000f820006 */
[----:B------:R-:W-:-:S04]  /*9610*/  IMAD.WIDE.U32 R4, R5, UR8, RZ ;  /* 0x0000000805047c25 */ /* 0x000fc8000f8e00ff */
[----:B------:R-:W-:Y:S01]  /*9620*/  IMAD.MOV.U32 R4, RZ, RZ, R7 ;  /* 0x000000ffff047224 */ /* 0x000fe200078e0007 */
[----:B------:R-:W-:Y:S02]  /*9630*/  IADD3 RZ, P3, R5, R6, RZ ;  /* 0x0000000605ff7210 */ /* 0x000fe40007f7e0ff */
[----:B------:R-:W-:-:S03]  /*9640*/  IADD3.X R5, RZ, RZ, RZ, P1, !PT ;  /* 0x000000ffff057210 */ /* 0x000fc60000ffe4ff */
[----:B------:R-:W-:-:S08]  /*9650*/  IMAD.WIDE.U32.X R4, R23, UR9, R4, P3 ;  /* 0x0000000917047c25 */ /* 0x000fd000098e0404 */
.L_x_225:
[----:B------:R-:W-:Y:S01]  /*9660*/  ISETP.NE.AND P1, PT, R2, 0x1, PT ;  /* 0x000000010200780c */ /* 0x000fe20003f25270 */
[----:B------:R-:W-:Y:S01]  /*9670*/  ULDC UR4, c[0x0][0x8f0] ;  /* 0x00023c0000047ab9 */ /* 0x000fe20000000800 */
[----:B------:R-:W-:Y:S01]  /*9680*/  LOP3.LUT R19, R19, UR16, RZ, 0xc0, !PT ;  /* 0x0000001013137c12 */ /* 0x000fe2000f8ec0ff */
[----:B------:R-:W-:Y:S01]  /*9690*/  IMAD.MOV R21, RZ, RZ, -R21 ;  /* 0x000000ffff157224 */ /* 0x000fe200078e0a15 */
[----:B------:R-:W-:Y:S01]  /*96a0*/  SHF.R.U64 R4, R4, UR4, R5 ;  /* 0x0000000404047c19 */ /* 0x000fe20008001205 */
[----:B------:R-:W-:Y:S01]  /*96b0*/  ULDC UR4, c[0x0][0x8e0] ;  /* 0x0002380000047ab9 */ /* 0x000fe20000000800 */
[----:B------:R-:W-:Y:S01]  /*96c0*/  ULDC UR5, c[0x0][0x8b8] ;  /* 0x00022e0000057ab9 */ /* 0x000fe20000000800 */
[----:B------:R-:W-:Y:S02]  /*96d0*/  IMAD.MOV.U32 R5, RZ, RZ, 0x1 ;  /* 0x00000001ff057424 */ /* 0x000fe400078e00ff */
[----:B------:R-:W-:Y:S02]  /*96e0*/  IMAD.MOV R6, RZ, RZ, -R4 ;  /* 0x000000ffff067224 */ /* 0x000fe400078e0a04 */
[----:B------:R-:W-:Y:S01]  /*96f0*/  IMAD R19, R4, UR17, R19 ;  /* 0x0000001104137c24 */ /* 0x000fe2000f8e0213 */
[----:B------:R-:W-:Y:S01]  /*9700*/  LOP3.LUT R4, R9, UR15, RZ, 0xc0, !PT ;  /* 0x0000000f09047c12 */ /* 0x000fe2000f8ec0ff */
[----:B-1----:R-:W-:-:S02]  /*9710*/  @P1 IMAD R14, R20, R21, R13 ;  /* 0x00000015140e1224 */ /* 0x002fc400078e020d */
[----:B------:R-:W-:Y:S01]  /*9720*/  IMAD R15, R6, UR4, R15 ;  /* 0x00000004060f7c24 */ /* 0x000fe2000f8e020f */
[----:B------:R-:W-:Y:S01]  /*9730*/  ULDC UR4, c[0x0][0x8a8] ;  /* 0x00022a0000047ab9 */ /* 0x000fe20000000800 */
[----:B------:R-:W-:Y:S02]  /*9740*/  IMAD R14, R19, UR5, R14 ;  /* 0x00000005130e7c24 */ /* 0x000fe4000f8e020e */
[--C-:B------:R-:W-:Y:S01]  /*9750*/  IMAD R15, R15, UR4, R4.reuse ;  /* 0x000000040f0f7c24 */ /* 0x100fe2000f8e0204 */
[----:B------:R-:W-:Y:S01]  /*9760*/  PRMT R4, R5, 0x7610, R4 ;  /* 0x0000761005047816 */ /* 0x000fe20000000004 */
[----:B------:R-:W-:-:S03]  /*9770*/  IMAD.MOV.U32 R13, RZ, RZ, R8 ;  /* 0x000000ffff0d7224 */ /* 0x000fc600078e0008 */
[----:B------:R-:W-:Y:S02]  /*9780*/  SEL R6, R15, R14, !P1 ;  /* 0x0000000e0f067207 */ /* 0x000fe40004800000 */
[----:B------:R-:W-:-:S07]  /*9790*/  SEL R7, R14, R15, !P1 ;  /* 0x0000000f0e077207 */ /* 0x000fce0004800000 */
.L_x_223:
[----:B------:R-:W-:Y:S05]  /*97a0*/  BSYNC B1 ;  /* 0x0000000000017941 */ /* 0x000fea0003800000 */
.L_x_222:
[----:B------:R-:W-:-:S13]  /*97b0*/  LOP3.LUT P1, RZ, R4, 0xff, RZ, 0xc0, !PT ;  /* 0x000000ff04ff7812 */ /* 0x000fda000782c0ff */
[----:B------:R-:W-:Y:S05]  /*97c0*/  @P1 BRA `(.L_x_226) ;  /* 0xfffffff400401947 */ /* 0x000fea000383ffff */
[----:B------:R-:W-:Y:S05]  /*97d0*/  BSYNC B0 ;  /* 0x0000000000007941 */ /* 0x000fea0003800000 */
.L_x_214:
[----:B------:R-:W-:-:S03]  /*97e0*/  UMOV UR4, 0xffffffff ;  /* 0xffffffff00047882 */ /* 0x000fc60000000000 */
[----:B------:R-:W-:Y:S05]  /*97f0*/  BRA.DIV UR4, `(.L_x_227) ;  /* 0x0000000a04cc7947 */ /* 0x000fea000b800000 */
[----:B------:R-:W-:-:S13]  /*9800*/  ELECT P6, URZ, PT ;  /* 0x00000000003f782f */ /* 0x000fda00038c0000 */
.L_x_258:
[----:B------:R-:W-:Y:S05]  /*9810*/  @!P6 BRA `(.L_x_9) ;  /* 0x0000000000a4e947 */ /* 0x000fea0003800000 */
[----:B------:R-:W-:-:S04]  /*9820*/  LOP3.LUT R22, R22, 0x2, RZ, 0xfc, !PT ;  /* 0x0000000216167812 */ /* 0x000fc800078efcff */
[----:B------:R-:W-:-:S13]  /*9830*/  ISETP.NE.AND P0, PT, R22, 0x3, PT ;  /* 0x000000031600780c */ /* 0x000fda0003f05270 */
[----:B------:R-:W-:Y:S05]  /*9840*/  @!P0 BRA `(.L_x_228) ;  /* 0x0000000000048947 */ /* 0x000fea0003800000 */
[----:B------:R-:W-:Y:S01]  /*9850*/  BPT.TRAP 0x1 ;  /* 0x000000040000795c */ /* 0x000fe20000300000 */
.L_x_228:
[----:B------:R-:W1:Y:S01]  /*9860*/  S2R R5, SR_CgaCtaId ;  /* 0x0000000000057919 */ /* 0x000e620000008800 */
[----:B------:R-:W-:Y:S02]  /*9870*/  MOV R2, 0x400 ;  /* 0x0000040000027802 */ /* 0x000fe40000000f00 */
[----:B------:R-:W-:Y:S02]  /*9880*/  SHF.L.U32 R4, R3, 0x1f, RZ ;  /* 0x0000001f03047819 */ /* 0x000fe400000006ff */
[----:B-1----:R-:W-:-:S05]  /*9890*/  LEA R5, R5, R2, 0x18 ;  /* 0x0000000205057211 */ /* 0x002fca00078ec0ff */
[----:B------:R-:W-:-:S05]  /*98a0*/  VIADD R5, R5, 0x20 ;  /* 0x0000002005057836 */ /* 0x000fca0000000000 */
[C---:B------:R-:W-:Y:S01]  /*98b0*/  LEA R7, R0.reuse, R5, 0x3 ;  /* 0x0000000500077211 */ /* 0x040fe200078e18ff */
[----:B------:R-:W-:-:S03]  /*98c0*/  VIADD R0, R0, 0x1 ;  /* 0x0000000100007836 */ /* 0x000fc60000000000 */
[----:B------:R-:W1:Y:S02]  /*98d0*/  SYNCS.PHASECHK.TRANS64.TRYWAIT P0, [R7+URZ], R4 ;  /* 0x00000004070075a7 */ /* 0x000e64000800017f */
[----:B------:R-:W-:-:S04]  /*98e0*/  ISETP.NE.AND P1, PT, R0, 0x4, PT ;  /* 0x000000040000780c */ /* 0x000fc80003f25270 */
[----:B------:R-:W-:Y:S02]  /*98f0*/  SEL R2, RZ, 0x1, P1 ;  /* 0x00000001ff027807 */ /* 0x000fe40000800000 */
[----:B------:R-:W-:Y:S02]  /*9900*/  SEL R0, R0, RZ, P1 ;  /* 0x000000ff00007207 */ /* 0x000fe40000800000 */
[----:B------:R-:W-:-:S03]  /*9910*/  LOP3.LUT R9, R3, R2, RZ, 0x3c, !PT ;  /* 0x0000000203097212 */ /* 0x000fc600078e3cff */
[----:B------:R-:W-:Y:S01]  /*9920*/  IMAD R6, R0, 0x8, R5 ;  /* 0x0000000800067824 */ /* 0x000fe200078e0205 */
[----:B------:R-:W-:Y:S01]  /*9930*/  SHF.L.U32 R3, R9, 0x1f, RZ ;  /* 0x0000001f09037819 */ /* 0x000fe200000006ff */
[----:B-1----:R-:W-:Y:S06]  /*9940*/  @!P0 BRA `(.L_x_229) ;  /* 0x0000000800988947 */ /* 0x002fec0003800000 */
.L_x_259:
[----:B------:R-:W2:Y:S01]  /*9950*/  SYNCS.PHASECHK.TRANS64.TRYWAIT P0, [R6+URZ], R3 ;  /* 0x00000003060075a7 */ /* 0x000ea2000800017f */
[----:B------:R-:W-:-:S05]  /*9960*/  VIADD R0, R0, 0x1 ;  /* 0x0000000100007836 */ /* 0x000fca0000000000 */
[----:B------:R-:W-:-:S04]  /*9970*/  ISETP.NE.AND P1, PT, R0, 0x4, PT ;  /* 0x000000040000780c */ /* 0x000fc80003f25270 */
[----:B------:R-:W-:Y:S02]  /*9980*/  SEL R2, RZ, 0x1, P1 ;  /* 0x00000001ff027807 */ /* 0x000fe40000800000 */
[----:B------:R-:W-:Y:S02]  /*9990*/  SEL R0, R0, RZ, P1 ;  /* 0x000000ff00007207 */ /* 0x000fe40000800000 */
[----:B------:R-:W-:-:S03]  /*99a0*/  LOP3.LUT R9, R9, R2, RZ, 0x3c, !PT ;  /* 0x0000000209097212 */ /* 0x000fc600078e3cff */
[----:B-1----:R-:W-:Y:S01]  /*99b0*/  IMAD R7, R0, 0x8, R5 ;  /* 0x0000000800077824 */ /* 0x002fe200078e0205 */
[----:B------:R-:W-:Y:S01]  /*99c0*/  SHF.L.U32 R4, R9, 0x1f, RZ ;  /* 0x0000001f09047819 */ /* 0x000fe200000006ff */
[----:B--2---:R-:W-:Y:S06]  /*99d0*/  @!P0 BRA `(.L_x_230) ;  /* 0x0000000800888947 */ /* 0x004fec0003800000 */
.L_x_260:
[----:B------:R-:W2:Y:S01]  /*99e0*/  SYNCS.PHASECHK.TRANS64.TRYWAIT P0, [R7+URZ], R4 ;  /* 0x00000004070075a7 */ /* 0x000ea2000800017f */
[----:B------:R-:W-:-:S05]  /*99f0*/  VIADD R0, R0, 0x1 ;  /* 0x0000000100007836 */ /* 0x000fca0000000000 */
[----:B------:R-:W-:-:S04]  /*9a00*/  ISETP.NE.AND P1, PT, R0, 0x4, PT ;  /* 0x000000040000780c */ /* 0x000fc80003f25270 */
[----:B------:R-:W-:Y:S02]  /*9a10*/  SEL R2, RZ, 0x1, P1 ;  /* 0x00000001ff027807 */ /* 0x000fe40000800000 */
[----:B------:R-:W-:Y:S02]  /*9a20*/  SEL R0, R0, RZ, P1 ;  /* 0x000000ff00007207 */ /* 0x000fe40000800000 */
[----:B------:R-:W-:Y:S01]  /*9a30*/  LOP3.LUT R2, R9, R2, RZ, 0x3c, !PT ;  /* 0x0000000209027212 */ /* 0x000fe200078e3cff */
[----:B--2---:R-:W-:Y:S06]  /*9a40*/  @!P0 BRA `(.L_x_231) ;  /* 0x0000000800808947 */ /* 0x004fec0003800000 */
.L_x_261:
[----:B------:R-:W-:Y:S01]  /*9a50*/  IMAD R5, R0, 0x8, R5 ;  /* 0x0000000800057824 */ /* 0x000fe200078e0205 */
[----:B------:R-:W-:-:S07]  /*9a60*/  SHF.L.U32 R0, R2, 0x1f, RZ ;  /* 0x0000001f02007819 */ /* 0x000fce00000006ff */
.L_x_232:
[----:B---3--:R3:W4:Y:S02]  /*9a70*/  SYNCS.PHASECHK.TRANS64.TRYWAIT P0, [R5+URZ], R0 ;  /* 0x00000000050075a7 */ /* 0x008724000800017f */
[----:B----4-:R-:W-:Y:S05]  /*9a80*/  @!P0 NANOSLEEP.SYNCS 0x989680 ;  /* 0x009896800000895d */ /* 0x010fea0003900000 */
[----:B------:R-:W4:Y:S02]  /*9a90*/  @!P0 SYNCS.PHASECHK.TRANS64 P0, [R5+URZ], R0 ;  /* 0x00000000050085a7 */ /* 0x000f24000800007f */
[----:B----4-:R-:W-:Y:S05]  /*9aa0*/  @!P0 BRA `(.L_x_232) ;  /* 0xfffffffc00f08947 */ /* 0x010fea000383ffff */
.L_x_9:
[----:B------:R-:W-:Y:S05]  /*9ab0*/  BSYNC B6 ;  /* 0x0000000000067941 */ /* 0x000fea0003800000 */
.L_x_7:
[----:B------:R-:W-:Y:S05]  /*9ac0*/  EXIT ;  /* 0x000000000000794d */ /* 0x000fea0003800000 */
.L_x_22:
[----:B----4-:R4:W1:Y:S02]  /*9ad0*/  SYNCS.PHASECHK.TRANS64.TRYWAIT P1, [R3+URZ], R0 ;  /* 0x00000000030075a7 */ /* 0x010864000802017f */
[----:B-1----:R-:W-:Y:S05]  /*9ae0*/  @!P1 NANOSLEEP.SYNCS 0x989680 ;  /* 0x009896800000995d */ /* 0x002fea0003900000 */
[----:B------:R-:W1:Y:S02]  /*9af0*/  @!P1 SYNCS.PHASECHK.TRANS64 P1, [R3+URZ], R0 ;  /* 0x00000000030095a7 */ /* 0x000e64000802007f */
[----:B-1----:R-:W-:Y:S05]  /*9b00*/  @!P1 BRA `(.L_x_22) ;  /* 0xfffffffc00f09947 */ /* 0x002fea000383ffff */
[----:B------:R-:W-:Y:S05]  /*9b10*/  BRA `(.L_x_21) ;  /* 0xffffff7c00047947 */ /* 0x000fea000383ffff */
.L_x_27:
[----:B--2---:R-:W-:-:S04]  /*9b20*/  MOV R4, UR4 ;  /* 0x0000000400047c02 */ /* 0x004fc80008000f00 */
[----:B------:R2:W3:Y:S03]  /*9b30*/  SYNCS.PHASECHK.TRANS64.TRYWAIT P1, [R4+URZ], R3 ;  /* 0x00000003040075a7 */ /* 0x0004e6000802017f */
[----:B---3--:R-:W-:Y:S05]  /*9b40*/  @!P1 NANOSLEEP.SYNCS 0x989680 ;  /* 0x009896800000995d */ /* 0x008fea0003900000 */
[----:B------:R-:W3:Y:S02]  /*9b50*/  @!P1 SYNCS.PHASECHK.TRANS64 P1, [R4+URZ], R3 ;  /* 0x00000003040095a7 */ /* 0x000ee4000802007f */
[----:B---3--:R-:W-:Y:S05]  /*9b60*/  @!P1 BRA `(.L_x_27) ;  /* 0xfffffffc00ec9947 */ /* 0x008fea000383ffff */
[----:B------:R-:W-:Y:S05]  /*9b70*/  BRA `(.L_x_26) ;  /* 0xffffff8000287947 */ /* 0x000fea000383ffff */
.L_x_49:
[----:B-1----:R-:W-:-:S04]  /*9b80*/  IMAD.U32 R5, RZ, RZ, UR53 ;  /* 0x00000035ff057e24 */ /* 0x002fc8000f8e00ff */
[----:B------:R1:W2:Y:S03]  /*9b90*/  SYNCS.PHASECHK.TRANS64.TRYWAIT P0, [R5+URZ+0x40], R4 ;  /* 0x00004004050075a7 */ /* 0x0002a6000800017f */
[----:B--2---:R-:W-:Y:S05]  /*9ba0*/  @!P0 NANOSLEEP.SYNCS 0x989680 ;  /* 0x009896800000895d */ /* 0x004fea0003900000 */
[----:B------:R-:W2:Y:S02]  /*9bb0*/  @!P0 SYNCS.PHASECHK.TRANS64 P0, [R5+URZ+0x40], R4 ;  /* 0x00004004050085a7 */ /* 0x000ea4000800007f */
[----:B--2---:R-:W-:Y:S05]  /*9bc0*/  @!P0 BRA `(.L_x_49) ;  /* 0xfffffffc00ec8947 */ /* 0x004fea000383ffff */
[----:B------:R-:W-:Y:S05]  /*9bd0*/  BRA `(.L_x_233) ;  /* 0xffffff8c00487947 */ /* 0x000fea000383ffff */
.L_x_60:
[----:B-1----:R1:W2:Y:S02]  /*9be0*/  SYNCS.PHASECHK.TRANS64.TRYWAIT P4, [R4+URZ+0x40], R5 ;  /* 0x00004005040075a7 */ /* 0x0022a4000808017f */
[----:B--2---:R-:W-:Y:S05]  /*9bf0*/  @!P4 NANOSLEEP.SYNCS 0x989680 ;  /* 0x009896800000c95d */ /* 0x004fea0003900000 */
[----:B------:R-:W2:Y:S02]  /*9c00*/  @!P4 SYNCS.PHASECHK.TRANS64 P4, [R4+URZ+0x40], R5 ;  /* 0x000040050400c5a7 */ /* 0x000ea4000808007f */
[----:B--2---:R-:W-:Y:S05]  /*9c10*/  @!P4 BRA `(.L_x_60) ;  /* 0xfffffffc00f0c947 */ /* 0x004fea000383ffff */
[----:B------:R-:W-:Y:S05]  /*9c20*/  BRA `(.L_x_234) ;  /* 0xffffff9400687947 */ /* 0x000fea000383ffff */
.L_x_71:
[----:B-1----:R1:W2:Y:S02]  /*9c30*/  SYNCS.PHASECHK.TRANS64.TRYWAIT P5, [R4+URZ+0x40], R5 ;  /* 0x00004005040075a7 */ /* 0x0022a400080a017f */
[----:B--2---:R-:W-:Y:S05]  /*9c40*/  @!P5 NANOSLEEP.SYNCS 0x989680 ;  /* 0x009896800000d95d */ /* 0x004fea0003900000 */
[----:B------:R-:W2:Y:S02]  /*9c50*/  @!P5 SYNCS.PHASECHK.TRANS64 P5, [R4+URZ+0x40], R5 ;  /* 0x000040050400d5a7 */ /* 0x000ea400080a007f */
[----:B--2---:R-:W-:Y:S05]  /*9c60*/  @!P5 BRA `(.L_x_71) ;  /* 0xfffffffc00f0d947 */ /* 0x004fea000383ffff */
[----:B------:R-:W-:Y:S05]  /*9c70*/  BRA `(.L_x_235) ;  /* 0xffffff9c00247947 */ /* 0x000fea000383ffff */
.L_x_82:
[----:B-1----:R1:W2:Y:S02]  /*9c80*/  SYNCS.PHASECHK.TRANS64.TRYWAIT P5, [R5+URZ+0x40], R4 ;  /* 0x00004004050075a7 */ /* 0x0022a400080a017f */
[----:B--2---:R-:W-:Y:S05]  /*9c90*/  @!P5 NANOSLEEP.SYNCS 0x989680 ;  /* 0x009896800000d95d */ /* 0x004fea0003900000 */
[----:B------:R-:W2:Y:S02]  /*9ca0*/  @!P5 SYNCS.PHASECHK.TRANS64 P5, [R5+URZ+0x40], R4 ;  /* 0x000040040500d5a7 */ /* 0x000ea400080a007f */
[----:B--2---:R-:W-:Y:S05]  /*9cb0*/  @!P5 BRA `(.L_x_82) ;  /* 0xfffffffc00f0d947 */ /* 0x004fea000383ffff */
[----:B------:R-:W-:Y:S05]  /*9cc0*/  BRA `(.L_x_236) ;  /* 0xffffffa000e47947 */ /* 0x000fea000383ffff */
.L_x_93:
[----:B-1----:R1:W2:Y:S02]  /*9cd0*/  SYNCS.PHASECHK.TRANS64.TRYWAIT P5, [R4+URZ+0x40], R5 ;  /* 0x00004005040075a7 */ /* 0x0022a400080a017f */
[----:B--2---:R-:W-:Y:S05]  /*9ce0*/  @!P5 NANOSLEEP.SYNCS 0x989680 ;  /* 0x009896800000d95d */ /* 0x004fea0003900000 */
[----:B------:R-:W2:Y:S02]  /*9cf0*/  @!P5 SYNCS.PHASECHK.TRANS64 P5, [R4+URZ+0x40], R5 ;  /* 0x000040050400d5a7 */ /* 0x000ea400080a007f */
[----:B--2---:R-:W-:Y:S05]  /*9d00*/  @!P5 BRA `(.L_x_93) ;  /* 0xfffffffc00f0d947 */ /* 0x004fea000383ffff */
[----:B------:R-:W-:Y:S05]  /*9d10*/  BRA `(.L_x_237) ;  /* 0xffffffa800a47947 */ /* 0x000fea000383ffff */
.L_x_104:
[----:B-1----:R1:W2:Y:S02]  /*9d20*/  SYNCS.PHASECHK.TRANS64.TRYWAIT P5, [R4+URZ+0x40], R5 ;  /* 0x00004005040075a7 */ /* 0x0022a400080a017f */
[----:B--2---:R-:W-:Y:S05]  /*9d30*/  @!P5 NANOSLEEP.SYNCS 0x989680 ;  /* 0x009896800000d95d */ /* 0x004fea0003900000 */
[----:B------:R-:W2:Y:S02]  /*9d40*/  @!P5 SYNCS.PHASECHK.TRANS64 P5, [R4+URZ+0x40], R5 ;  /* 0x000040050400d5a7 */ /* 0x000ea400080a007f */
[----:B--2---:R-:W-:Y:S05]  /*9d50*/  @!P5 BRA `(.L_x_104) ;  /* 0xfffffffc00f0d947 */ /* 0x004fea000383ffff */
[----:B------:R-:W-:Y:S05]  /*9d60*/  BRA `(.L_x_238) ;  /* 0xffffffb0005c7947 */ /* 0x000fea000383ffff */
.L_x_115:
[----:B-1----:R1:W2:Y:S02]  /*9d70*/  SYNCS.PHASECHK.TRANS64.TRYWAIT P5, [R4+URZ+0x40], R5 ;  /* 0x00004005040075a7 */ /* 0x0022a400080a017f */
[----:B--2---:R-:W-:Y:S05]  /*9d80*/  @!P5 NANOSLEEP.SYNCS 0x989680 ;  /* 0x009896800000d95d */ /* 0x004fea0003900000 */
[----:B------:R-:W2:Y:S02]  /*9d90*/  @!P5 SYNCS.PHASECHK.TRANS64 P5, [R4+URZ+0x40], R5 ;  /* 0x000040050400d5a7 */ /* 0x000ea400080a007f */
[----:B--2---:R-:W-:Y:S05]  /*9da0*/  @!P5 BRA `(.L_x_115) ;  /* 0xfffffffc00f0d947 */ /* 0x004fea000383ffff */
[----:B------:R-:W-:Y:S05]  /*9db0*/  BRA `(.L_x_239) ;  /* 0xffffffb800147947 */ /* 0x000fea000383ffff */
.L_x_126:
[----:B-1----:R1:W2:Y:S02]  /*9dc0*/  SYNCS.PHASECHK.TRANS64.TRYWAIT P4, [R4+URZ+0x40], R25 ;  /* 0x00004019040075a7 */ /* 0x0022a4000808017f */
[----:B--2---:R-:W-:Y:S05]  /*9dd0*/  @!P4 NANOSLEEP.SYNCS 0x989680 ;  /* 0x009896800000c95d */ /* 0x004fea0003900000 */
[----:B------:R-:W2:Y:S02]  /*9de0*/  @!P4 SYNCS.PHASECHK.TRANS64 P4, [R4+URZ+0x40], R25 ;  /* 0x000040190400c5a7 */ /* 0x000ea4000808007f */
[----:B--2---:R-:W-:Y:S05]  /*9df0*/  @!P4 BRA `(.L_x_126) ;  /* 0xfffffffc00f0c947 */ /* 0x004fea000383ffff */
[----:B------:R-:W-:Y:S05]  /*9e00*/  BRA `(.L_x_240) ;  /* 0xffffffbc00c07947 */ /* 0x000fea000383ffff */
.L_x_146:
[----:B-1----:R-:W-:-:S04]  /*9e10*/  IMAD.U32 R3, RZ, RZ, UR4 ;  /* 0x00000004ff037e24 */ /* 0x002fc8000f8e00ff */
[----:B------:R1:W2:Y:S03]  /*9e20*/  SYNCS.PHASECHK.TRANS64.TRYWAIT P0, [R3+URZ+0x88], R0 ;  /* 0x00008800030075a7 */ /* 0x0002a6000800017f */
[----:B--2---:R-:W-:Y:S05]  /*9e30*/  @!P0 NANOSLEEP.SYNCS 0x989680 ;  /* 0x009896800000895d */ /* 0x004fea0003900000 */
[----:B------:R-:W2:Y:S02]  /*9e40*/  @!P0 SYNCS.PHASECHK.TRANS64 P0, [R3+URZ+0x88], R0 ;  /* 0x00008800030085a7 */ /* 0x000ea4000800007f */
[----:B--2---:R-:W-:Y:S05]  /*9e50*/  @!P0 BRA `(.L_x_146) ;  /* 0xfffffffc00ec8947 */ /* 0x004fea000383ffff */
[----:B------:R-:W-:Y:S05]  /*9e60*/  BRA `(.L_x_145) ;  /* 0xffffffd400507947 */ /* 0x000fea000383ffff */
.L_x_155:
[----:B-1----:R-:W-:-:S04]  /*9e70*/  IMAD.U32 R5, RZ, RZ, UR13 ;  /* 0x0000000dff057e24 */ /* 0x002fc8000f8e00ff */
[----:B------:R1:W2:Y:S03]  /*9e80*/  SYNCS.PHASECHK.TRANS64.TRYWAIT P1, [R5+URZ+0x60], R4 ;  /* 0x00006004050075a7 */ /* 0x0002a6000802017f */
[----:B--2---:R-:W-:Y:S05]  /*9e90*/  @!P1 NANOSLEEP.SYNCS 0x989680 ;  /* 0x009896800000995d */ /* 0x004fea0003900000 */
[----:B------:R-:W2:Y:S02]  /*9ea0*/  @!P1 SYNCS.PHASECHK.TRANS64 P1, [R5+URZ+0x60], R4 ;  /* 0x00006004050095a7 */ /* 0x000ea4000802007f */
[----:B--2---:R-:W-:Y:S05]  /*9eb0*/  @!P1 BRA `(.L_x_155) ;  /* 0xfffffffc00ec9947 */ /* 0x004fea000383ffff */
[----:B------:R-:W-:Y:S05]  /*9ec0*/  BRA `(.L_x_241) ;  /* 0xffffffd800347947 */ /* 0x000fea000383ffff */
.L_x_161:
[----:B-12---:R-:W-:-:S04]  /*9ed0*/  IMAD.U32 R5, RZ, RZ, UR13 ;  /* 0x0000000dff057e24 */ /* 0x006fc8000f8e00ff */
[----:B------:R1:W2:Y:S03]  /*9ee0*/  SYNCS.PHASECHK.TRANS64.TRYWAIT P1, [R5+URZ+0x68], R4 ;  /* 0x00006804050075a7 */ /* 0x0002a6000802017f */
[----:B--2---:R-:W-:Y:S05]  /*9ef0*/  @!P1 NANOSLEEP.SYNCS 0x989680 ;  /* 0x009896800000995d */ /* 0x004fea0003900000 */
[----:B------:R-:W2:Y:S02]  /*9f00*/  @!P1 SYNCS.PHASECHK.TRANS64 P1, [R5+URZ+0x68], R4 ;  /* 0x00006804050095a7 */ /* 0x000ea4000802007f */
[----:B--2---:R-:W-:Y:S05]  /*9f10*/  @!P1 BRA `(.L_x_161) ;  /* 0xfffffffc00ec9947 */ /* 0x004fea000383ffff */
[----:B------:R-:W-:Y:S05]  /*9f20*/  BRA `(.L_x_242) ;  /* 0xffffffd8007c7947 */ /* 0x000fea000383ffff */
.L_x_167:
[----:B-123--:R-:W-:-:S04]  /*9f30*/  IMAD.U32 R5, RZ, RZ, UR13 ;  /* 0x0000000dff057e24 */ /* 0x00efc8000f8e00ff */
[----:B------:R1:W2:Y:S03]  /*9f40*/  SYNCS.PHASECHK.TRANS64.TRYWAIT P1, [R5+URZ+0x70], R4 ;  /* 0x00007004050075a7 */ /* 0x0002a6000802017f */
[----:B--2---:R-:W-:Y:S05]  /*9f50*/  @!P1 NANOSLEEP.SYNCS 0x989680 ;  /* 0x009896800000995d */ /* 0x004fea0003900000 */
[----:B------:R-:W2:Y:S02]  /*9f60*/  @!P1 SYNCS.PHASECHK.TRANS64 P1, [R5+URZ+0x70], R4 ;  /* 0x00007004050095a7 */ /* 0x000ea4000802007f */
[----:B--2---:R-:W-:Y:S05]  /*9f70*/  @!P1 BRA `(.L_x_167) ;  /* 0xfffffffc00ec9947 */ /* 0x004fea000383ffff */
[----:B------:R-:W-:Y:S05]  /*9f80*/  BRA `(.L_x_243) ;  /* 0xffffffd800d07947 */ /* 0x000fea000383ffff */
.L_x_173:
[----:B-1234-:R-:W-:-:S04]  /*9f90*/  IMAD.U32 R5, RZ, RZ, UR13 ;  /* 0x0000000dff057e24 */ /* 0x01efc8000f8e00ff */
[----:B------:R1:W2:Y:S03]  /*9fa0*/  SYNCS.PHASECHK.TRANS64.TRYWAIT P1, [R5+URZ+0x78], R4 ;  /* 0x00007804050075a7 */ /* 0x0002a6000802017f */
[----:B--2---:R-:W-:Y:S05]  /*9fb0*/  @!P1 NANOSLEEP.SYNCS 0x989680 ;  /* 0x009896800000995d */ /* 0x004fea0003900000 */
[----:B------:R-:W2:Y:S02]  /*9fc0*/  @!P1 SYNCS.PHASECHK.TRANS64 P1, [R5+URZ+0x78], R4 ;  /* 0x00007804050095a7 */ /* 0x000ea4000802007f */
[----:B--2---:R-:W-:Y:S05]  /*9fd0*/  @!P1 BRA `(.L_x_173) ;  /* 0xfffffffc00ec9947 */ /* 0x004fea000383ffff */
[----:B------:R-:W-:Y:S05]  /*9fe0*/  BRA `(.L_x_244) ;  /* 0xffffffdc001c7947 */ /* 0x000fea000383ffff */
.L_x_179:
[----:B-1234-:R-:W-:-:S04]  /*9ff0*/  MOV R5, UR13 ;  /* 0x0000000d00057c02 */ /* 0x01efc80008000f00 */
[----:B------:R1:W2:Y:S03]  /*a000*/  SYNCS.PHASECHK.TRANS64.TRYWAIT P1, [R5+URZ+0x60], R4 ;  /* 0x00006004050075a7 */ /* 0x0002a6000802017f */
[----:B--2---:R-:W-:Y:S05]  /*a010*/  @!P1 NANOSLEEP.SYNCS 0x989680 ;  /* 0x009896800000995d */ /* 0x004fea0003900000 */
[----:B------:R-:W2:Y:S02]  /*a020*/  @!P1 SYNCS.PHASECHK.TRANS64 P1, [R5+URZ+0x60], R4 ;  /* 0x00006004050095a7 */ /* 0x000ea4000802007f */
[----:B--2---:R-:W-:Y:S05]  /*a030*/  @!P1 BRA `(.L_x_179) ;  /* 0xfffffffc00ec9947 */ /* 0x004fea000383ffff */
[----:B------:R-:W-:Y:S05]  /*a040*/  BRA `(.L_x_245) ;  /* 0xffffffdc00707947 */ /* 0x000fea000383ffff */
.L_x_185:
[----:B-1234-:R-:W-:-:S04]  /*a050*/  IMAD.U32 R5, RZ, RZ, UR13 ;  /* 0x0000000dff057e24 */ /* 0x01efc8000f8e00ff */
[----:B------:R1:W2:Y:S03]  /*a060*/  SYNCS.PHASECHK.TRANS64.TRYWAIT P1, [R5+URZ+0x68], R4 ;  /* 0x00006804050075a7 */ /* 0x0002a6000802017f */
[----:B--2---:R-:W-:Y:S05]  /*a070*/  @!P1 NANOSLEEP.SYNCS 0x989680 ;  /* 0x009896800000995d */ /* 0x004fea0003900000 */
[----:B------:R-:W2:Y:S02]  /*a080*/  @!P1 SYNCS.PHASECHK.TRANS64 P1, [R5+URZ+0x68], R4 ;  /* 0x00006804050095a7 */ /* 0x000ea4000802007f */
[----:B--2---:R-:W-:Y:S05]  /*a090*/  @!P1 BRA `(.L_x_185) ;  /* 0xfffffffc00ec9947 */ /* 0x004fea000383ffff */
[----:B------:R-:W-:Y:S05]  /*a0a0*/  BRA `(.L_x_246) ;  /* 0xffffffdc00b07947 */ /* 0x000fea000383ffff */
.L_x_191:
[----:B-1234-:R-:W-:-:S04]  /*a0b0*/  IMAD.U32 R5, RZ, RZ, UR13 ;  /* 0x0000000dff057e24 */ /* 0x01efc8000f8e00ff */
[----:B------:R1:W2:Y:S03]  /*a0c0*/  SYNCS.PHASECHK.TRANS64.TRYWAIT P1, [R5+URZ+0x70], R4 ;  /* 0x00007004050075a7 */ /* 0x0002a6000802017f */
[----:B--2---:R-:W-:Y:S05]  /*a0d0*/  @!P1 NANOSLEEP.SYNCS 0x989680 ;  /* 0x009896800000995d */ /* 0x004fea0003900000 */
[----:B------:R-:W2:Y:S02]  /*a0e0*/  @!P1 SYNCS.PHASECHK.TRANS64 P1, [R5+URZ+0x70], R4 ;  /* 0x00007004050095a7 */ /* 0x000ea4000802007f */
[----:B--2---:R-:W-:Y:S05]  /*a0f0*/  @!P1 BRA `(.L_x_191) ;  /* 0xfffffffc00ec9947 */ /* 0x004fea000383ffff */
[----:B------:R-:W-:Y:S05]  /*a100*/  BRA `(.L_x_247) ;  /* 0xffffffdc00f87947 */ /* 0x000fea000383ffff */
.L_x_197:
[----:B-1234-:R-:W-:-:S04]  /*a110*/  IMAD.U32 R5, RZ, RZ, UR13 ;  /* 0x0000000dff057e24 */ /* 0x01efc8000f8e00ff */
[----:B------:R1:W2:Y:S03]  /*a120*/  SYNCS.PHASECHK.TRANS64.TRYWAIT P1, [R5+URZ+0x78], R4 ;  /* 0x00007804050075a7 */ /* 0x0002a6000802017f */
[----:B--2---:R-:W-:Y:S05]  /*a130*/  @!P1 NANOSLEEP.SYNCS 0x989680 ;  /* 0x009896800000995d */ /* 0x004fea0003900000 */
[----:B------:R-:W2:Y:S02]  /*a140*/  @!P1 SYNCS.PHASECHK.TRANS64 P1, [R5+URZ+0x78], R4 ;  /* 0x00007804050095a7 */ /* 0x000ea4000802007f */
[----:B--2---:R-:W-:Y:S05]  /*a150*/  @!P1 BRA `(.L_x_197) ;  /* 0xfffffffc00ec9947 */ /* 0x004fea000383ffff */
[----:B------:R-:W-:Y:S05]  /*a160*/  BRA `(.L_x_248) ;  /* 0xffffffe000347947 */ /* 0x000fea000383ffff */
.L_x_207:
[----:B------:R1:W1:Y:S02]  /*a170*/  SYNCS.PHASECHK.TRANS64.TRYWAIT P0, [R0+URZ+0x60], R3 ;  /* 0x00006003000075a7 */ /* 0x000264000800017f */
[----:B-1----:R-:W-:Y:S05]  /*a180*/  @!P0 NANOSLEEP.SYNCS 0x989680 ;  /* 0x009896800000895d */ /* 0x002fea0003900000 */
[----:B------:R-:W1:Y:S02]  /*a190*/  @!P0 SYNCS.PHASECHK.TRANS64 P0, [R0+URZ+0x60], R3 ;  /* 0x00006003000085a7 */ /* 0x000e64000800007f */
[----:B-1----:R-:W-:Y:S05]  /*a1a0*/  @!P0 BRA `(.L_x_207) ;  /* 0xfffffffc00f08947 */ /* 0x002fea000383ffff */
[----:B------:R-:W-:Y:S05]  /*a1b0*/  BRA `(.L_x_249) ;  /* 0xffffffe800187947 */ /* 0x000fea000383ffff */
.L_x_209:
[----:B------:R1:W1:Y:S02]  /*a1c0*/  SYNCS.PHASECHK.TRANS64.TRYWAIT P0, [R0+URZ+0x68], R3 ;  /* 0x00006803000075a7 */ /* 0x000264000800017f */
[----:B-1----:R-:W-:Y:S05]  /*a1d0*/  @!P0 NANOSLEEP.SYNCS 0x989680 ;  /* 0x009896800000895d */ /* 0x002fea0003900000 */
[----:B------:R-:W1:Y:S02]  /*a1e0*/  @!P0 SYNCS.PHASECHK.TRANS64 P0, [R0+URZ+0x68], R3 ;  /* 0x00006803000085a7 */ /* 0x000e64000800007f */
[----:B-1----:R-:W-:Y:S05]  /*a1f0*/  @!P0 BRA `(.L_x_209) ;  /* 0xfffffffc00f08947 */ /* 0x002fea000383ffff */
[----:B------:R-:W-:Y:S05]  /*a200*/  BRA `(.L_x_250) ;  /* 0xffffffe800147947 */ /* 0x000fea000383ffff */
.L_x_211:
[----:B------:R1:W1:Y:S02]  /*a210*/  SYNCS.PHASECHK.TRANS64.TRYWAIT P0, [R0+URZ+0x70], R3 ;  /* 0x00007003000075a7 */ /* 0x000264000800017f */
[----:B-1----:R-:W-:Y:S05]  /*a220*/  @!P0 NANOSLEEP.SYNCS 0x989680 ;  /* 0x009896800000895d */ /* 0x002fea0003900000 */
[----:B------:R-:W1:Y:S02]  /*a230*/  @!P0 SYNCS.PHASECHK.TRANS64 P0, [R0+URZ+0x70], R3 ;  /* 0x00007003000085a7 */ /* 0x000e64000800007f */
[----:B-1----:R-:W-:Y:S05]  /*a240*/  @!P0 BRA `(.L_x_211) ;  /* 0xfffffffc00f08947 */ /* 0x002fea000383ffff */
[----:B------:R-:W-:Y:S05]  /*a250*/  BRA `(.L_x_251) ;  /* 0xffffffe800107947 */ /* 0x000fea000383ffff */
.L_x_215:
[----:B------:R-:W-:Y:S01]  /*a260*/  BSSY B1, `(.L_x_252) ;  /* 0x0000006000017945 */ /* 0x000fe20003800000 */
[----:B------:R-:W-:-:S07]  /*a270*/  IMAD.MOV.U32 R15, RZ, RZ, -0x1 ;  /* 0xffffffffff0f7424 */ /* 0x000fce00078e00ff */
[----:B------:R-:W-:Y:S05]  /*a280*/  WARPSYNC.COLLECTIVE R15, `(.L_x_253) ;  /* 0x000000000f0c7348 */ /* 0x000fea0003c00000 */
[----:B------:R-:W-:Y:S02]  /*a290*/  ELECT P6, UR62, PT ;  /* 0x00000000003e782f */ /* 0x000fe400038c0000 */
[----:B------:R-:W-:Y:S01]  /*a2a0*/  MOV R14, UR62 ;  /* 0x0000003e000e7c02 */ /* 0x000fe20008000f00 */
[----:B------:R-:W-:Y:S10]  /*a2b0*/  ENDCOLLECTIVE ;  /* 0x000000000000791b */ /* 0x000ff40003800000 */
.L_x_253:
[----:B------:R-:W-:Y:S05]  /*a2c0*/  BSYNC B1 ;  /* 0x0000000000017941 */ /* 0x000fea0003800000 */
.L_x_252:
[----:B------:R-:W-:Y:S05]  /*a2d0*/  BRA `(.L_x_254) ;  /* 0xffffffe800887947 */ /* 0x000fea000383ffff */
.L_x_218:
[----:B--2---:R2:W3:Y:S02]  /*a2e0*/  SYNCS.PHASECHK.TRANS64.TRYWAIT P1, [R20+URZ+0x20], R7 ;  /* 0x00002007140075a7 */ /* 0x0044e4000802017f */
[----:B---3--:R-:W-:Y:S05]  /*a2f0*/  @!P1 NANOSLEEP.SYNCS 0x989680 ;  /* 0x009896800000995d */ /* 0x008fea0003900000 */
[----:B------:R-:W3:Y:S02]  /*a300*/  @!P1 SYNCS.PHASECHK.TRANS64 P1, [R20+URZ+0x20], R7 ;  /* 0x00002007140095a7 */ /* 0x000ee4000802007f */
[----:B---3--:R-:W-:Y:S05]  /*a310*/  @!P1 BRA `(.L_x_218) ;  /* 0xfffffffc00f09947 */ /* 0x008fea000383ffff */
[----:B------:R-:W-:Y:S05]  /*a320*/  BRA `(.L_x_255) ;  /* 0xffffffe800bc7947 */ /* 0x000fea000383ffff */
.L_x_227:
[----:B------:R-:W-:Y:S01]  /*a330*/  BSSY B0, `(.L_x_256) ;  /* 0x0000006000007945 */ /* 0x000fe20003800000 */
[----:B------:R-:W-:-:S07]  /*a340*/  IMAD.MOV.U32 R15, RZ, RZ, -0x1 ;  /* 0xffffffffff0f7424 */ /* 0x000fce00078e00ff */
[----:B------:R-:W-:Y:S05]  /*a350*/  WARPSYNC.COLLECTIVE R15, `(.L_x_257) ;  /* 0x000000000f0c7348 */ /* 0x000fea0003c00000 */
[----:B------:R-:W-:Y:S02]  /*a360*/  ELECT P6, UR62, PT ;  /* 0x00000000003e782f */ /* 0x000fe400038c0000 */
[----:B------:R-:W-:Y:S01]  /*a370*/  MOV R14, UR62 ;  /* 0x0000003e000e7c02 */ /* 0x000fe20008000f00 */
[----:B------:R-:W-:Y:S10]  /*a380*/  ENDCOLLECTIVE ;  /* 0x000000000000791b */ /* 0x000ff40003800000 */
.L_x_257:
[----:B------:R-:W-:Y:S05]  /*a390*/  BSYNC B0 ;  /* 0x0000000000007941 */ /* 0x000fea0003800000 */
.L_x_256:
[----:B------:R-:W-:Y:S05]  /*a3a0*/  BRA `(.L_x_258) ;  /* 0xfffffff400187947 */ /* 0x000fea000383ffff */
.L_x_229:
[----:B-1----:R1:W2:Y:S02]  /*a3b0*/  SYNCS.PHASECHK.TRANS64.TRYWAIT P0, [R7+URZ], R4 ;  /* 0x00000004070075a7 */ /* 0x0022a4000800017f */
[----:B--2---:R-:W-:Y:S05]  /*a3c0*/  @!P0 NANOSLEEP.SYNCS 0x989680 ;  /* 0x009896800000895d */ /* 0x004fea0003900000 */
[----:B------:R-:W2:Y:S02]  /*a3d0*/  @!P0 SYNCS.PHASECHK.TRANS64 P0, [R7+URZ], R4 ;  /* 0x00000004070085a7 */ /* 0x000ea4000800007f */
[----:B--2---:R-:W-:Y:S05]  /*a3e0*/  @!P0 BRA `(.L_x_229) ;  /* 0xfffffffc00f08947 */ /* 0x004fea000383ffff */
[----:B------:R-:W-:Y:S05]  /*a3f0*/  BRA `(.L_x_259) ;  /* 0xfffffff400547947 */ /* 0x000fea000383ffff */
.L_x_230:
[----:B-1----:R1:W2:Y:S02]  /*a400*/  SYNCS.PHASECHK.TRANS64.TRYWAIT P0, [R6+URZ], R3 ;  /* 0x00000003060075a7 */ /* 0x0022a4000800017f */
[----:B--2---:R-:W-:Y:S05]  /*a410*/  @!P0 NANOSLEEP.SYNCS 0x989680 ;  /* 0x009896800000895d */ /* 0x004fea0003900000 */
[----:B------:R-:W2:Y:S02]  /*a420*/  @!P0 SYNCS.PHASECHK.TRANS64 P0, [R6+URZ], R3 ;  /* 0x00000003060085a7 */ /* 0x000ea4000800007f */
[----:B--2---:R-:W-:Y:S05]  /*a430*/  @!P0 BRA `(.L_x_230) ;  /* 0xfffffffc00f08947 */ /* 0x004fea000383ffff */
[----:B------:R-:W-:Y:S05]  /*a440*/  BRA `(.L_x_260) ;  /* 0xfffffff400647947 */ /* 0x000fea000383ffff */
.L_x_231:
[----:B--2---:R2:W3:Y:S02]  /*a450*/  SYNCS.PHASECHK.TRANS64.TRYWAIT P0, [R7+URZ], R4 ;  /* 0x00000004070075a7 */ /* 0x0044e4000800017f */
[----:B---3--:R-:W-:Y:S05]  /*a460*/  @!P0 NANOSLEEP.SYNCS 0x989680 ;  /* 0x009896800000895d */ /* 0x008fea0003900000 */
[----:B------:R-:W3:Y:S02]  /*a470*/  @!P0 SYNCS.PHASECHK.TRANS64 P0, [R7+URZ], R4 ;  /* 0x00000004070085a7 */ /* 0x000ee4000800007f */
[----:B---3--:R-:W-:Y:S05]  /*a480*/  @!P0 BRA `(.L_x_231) ;  /* 0xfffffffc00f08947 */ /* 0x008fea000383ffff */
[----:B------:R-:W-:Y:S05]  /*a490*/  BRA `(.L_x_261) ;  /* 0xfffffff4006c7947 */ /* 0x000fea000383ffff */
.L_x_262:
[----:B------:R-:W-:-:S00]  /*a4a0*/  BRA `(.L_x_262) ;  /* 0xfffffffc00fc7947 */ /* 0x000fc0000383ffff */
[----:B------:R-:W-:-:S00]  /*a4b0*/  NOP ;  /* 0x0000000000007918 */ /* 0x000fc00000000000 */
        /* <DEDUP_REMOVED lines=12> */
.L_x_263:


//--------------------- .nv.global.init           --------------------------
	.section	.nv.global.init,"aw",@progbits
.nv.global.init:
	.type		$str$22,@object
	.size		$str$22,($str$26 - $str$22)
$str$22:
        /*0000*/ 	.byte	0x6b, 0x5f, 0x74, 0x69, 0x6c, 0x65, 0x5f, 0x63, 0x6f, 0x75, 0x6e, 0x74, 0x20, 0x3e, 0x3d, 0x20
        /*0010*/ 	.byte	0x31, 0x00
	.type		$str$26,@object
	.size		$str$26,($str$27 - $str$26)
$str$26:
        /*0012*/ 	.byte	0x28, 0x61, 0x64, 0x64, 0x72, 0x65, 0x73, 0x73, 0x20, 0x26, 0x20, 0x6d, 0x61, 0x73, 0x6b, 0x29
        /*0022*/ 	.byte	0x20, 0x3d, 0x3d, 0x20, 0x30, 0x00
	.type		$str$27,@object
	.size		$str$27,($str$23 - $str$27)
$str$27:
        /*0028*/ 	.byte	0x2f, 0x74, 0x6d, 0x70, 0x2f, 0x63, 0x75, 0x74, 0x6c, 0x61, 0x73, 0x73, 0x5f, 0x73, 0x77, 0x65
        /*0038*/ 	.byte	0x65, 0x70, 0x5f, 0x73, 0x72, 0x63, 0x2f, 0x69, 0x6e, 0x63, 0x6c, 0x75, 0x64, 0x65, 0x2f, 0x63
        /*0048*/ 	.byte	0x75, 0x74, 0x65, 0x2f, 0x70, 0x6f, 0x69, 0x6e, 0x74, 0x65, 0x72, 0x5f, 0x66, 0x6c, 0x61, 0x67
        /*0058*/ 	.byte	0x67, 0x65, 0x64, 0x2e, 0x68, 0x70, 0x70, 0x00
	.type		$str$23,@object
	.size		$str$23,(__unnamed_2 - $str$23)
$str$23:
        /*0060*/ 	.byte	0x2f, 0x74, 0x6d, 0x70, 0x2f, 0x63, 0x75, 0x74, 0x6c, 0x61, 0x73, 0x73, 0x5f, 0x73, 0x77, 0x65
        /*0070*/ 	.byte	0x65, 0x70, 0x5f, 0x73, 0x72, 0x63, 0x2f, 0x69, 0x6e, 0x63, 0x6c, 0x75, 0x64, 0x65, 0x2f, 0x63
        /*0080*/ 	.byte	0x75, 0x74, 0x6c, 0x61, 0x73, 0x73, 0x2f, 0x67, 0x65, 0x6d, 0x6d, 0x2f, 0x63, 0x6f, 0x6c, 0x6c
        /*0090*/ 	.byte	0x65, 0x63, 0x74, 0x69, 0x76, 0x65, 0x2f, 0x73, 0x6d, 0x39, 0x30, 0x5f, 0x6d, 0x6d, 0x61, 0x5f
        /*00a0*/ 	.byte	0x74, 0x6d, 0x61, 0x5f, 0x67, 0x6d, 0x6d, 0x61, 0x5f, 0x73, 0x73, 0x5f, 0x77, 0x61, 0x72, 0x70
        /*00b0*/ 	.byte	0x73, 0x70, 0x65, 0x63, 0x69, 0x61, 0x6c, 0x69, 0x7a, 0x65, 0x64, 0x2e, 0x68, 0x70, 0x70, 0x00
	.type		__unnamed_2,@object
	.size		__unnamed_2,(__unnamed_1 - __unnamed_2)
__unnamed_2:
        /*00c0*/ 	.byte	0x61, 0x75, 0x74, 0x6f, 0x20, 0x63, 0x75, 0x74, 0x65, 0x3a, 0x3a, 0x61, 0x73, 0x5f, 0x70, 0x6f
        /* <DEDUP_REMOVED lines=27> */
        /*0280*/ 	.byte	0x3c, 0x34, 0x30, 0x39, 0x36, 0x3e, 0x3e, 0x3e, 0x3e, 0x3e, 0x5d, 0x00
	.type		__unnamed_1,@object
	.size		__unnamed_1,(.L_0 - __unnamed_1)
__unnamed_1:
        /* <DEDUP_REMOVED lines=181> */
        /*0ddc*/ 	.byte	0x6e, 0x74, 0x69, 0x74, 0x79, 0x5d, 0x00
.L_0:


//--------------------- .nv.shared._ZN7cutlass13device_kernelINS_4gemm6kernel13GemmUniversalIN4cute5tupleIJiiiiEEENS1_10collective13CollectiveMmaINS1_34MainloopSm90TmaGmmaWarpSpecializedILi4ENS5_IJNS4_1CILi1EEESB_SB_EEENS1_35KernelTmaWarpSpecializedCooperativeEEENS5_IJNSA_ILi256EEENSA_ILi128EEENSA_ILi64EEEEEENS_10bfloat16_tENS5_IJlSB_lEEESJ_SK_NS4_8TiledMMAINS4_8MMA_AtomIJNS4_4SM904GMMA28MMA_64x128x16_F32BF16BF16_SSILNSO_5MajorE0ELSQ_0ELNSO_7ScaleInE1ELSR_1EEEEEENS4_6LayoutINS5_IJNSA_ILi2EEESB_SB_EEENS5_IJSB_NSA_ILi0EEESX_EEEEENS5_IJNS4_10UnderscoreES10_S10_EEEEENS4_13SM90_TMA_LOADENS4_14ComposedLayoutINS4_7SwizzleILi3ELi4ELi3EEENS4_18smem_ptr_flag_bitsILi16EEENSU_INS5_IJNSA_ILi8EEESH_EEENS5_IJSH_SB_EEEEEEEvNS4_8identityES13_S1D_vS1E_EENS_8epilogue10collective18CollectiveEpilogueINS1G_22Sm90TmaWarpSpecializedILi4ELi2ELi16ELb1ELb0EEEJSI_NS5_IJSG_NSA_ILi32EEEEEESJ_SK_SJ_SK_NS1G_6fusion15FusionCallbacksIS1K_NS1N_17LinearCombinationISJ_fSJ_fLNS_15FloatRoundStyleE2EEESI_S1M_JEEES13_NS14_INS15_ILi2ELi4ELi3EEES18_NSU_INS5_IJS19_S1L_EEENS5_IJS1L_SB_EEEEEEENS4_17SM75_U32x4_LDSM_NENS4_14SM90_TMA_STOREES1X_NS4_17SM90_U32x4_STSM_NENS4_9Copy_AtomIJS20_NS_6half_tEEEEvEEEvvEEEEvNT_6ParamsE --------------------------
	.section	.nv.shared._ZN7cutlass13device_kernelINS_4gemm6kernel13GemmUniversalIN4cute5tupleIJiiiiEEENS1_10collective13CollectiveMmaINS1_34MainloopSm90TmaGmmaWarpSpecializedILi4ENS5_IJNS4_1CILi1EEESB_SB_EEENS1_35KernelTmaWarpSpecializedCooperativeEEENS5_IJNSA_ILi256EEENSA_ILi128EEENSA_ILi64EEEEEENS_10bfloat16_tENS5_IJlSB_lEEESJ_SK_NS4_8TiledMMAINS4_8MMA_AtomIJNS4_4SM904GMMA28MMA_64x128x16_F32BF16BF16_SSILNSO_5MajorE0ELSQ_0ELNSO_7ScaleInE1ELSR_1EEEEEENS4_6LayoutINS5_IJNSA_ILi2EEESB_SB_EEENS5_IJSB_NSA_ILi0EEESX_EEEEENS5_IJNS4_10UnderscoreES10_S10_EEEEENS4_13SM90_TMA_LOADENS4_14ComposedLayoutINS4_7SwizzleILi3ELi4ELi3EEENS4_18smem_ptr_flag_bitsILi16EEENSU_INS5_IJNSA_ILi8EEESH_EEENS5_IJSH_SB_EEEEEEEvNS4_8identityES13_S1D_vS1E_EENS_8epilogue10collective18CollectiveEpilogueINS1G_22Sm90TmaWarpSpecializedILi4ELi2ELi16ELb1ELb0EEEJSI_NS5_IJSG_NSA_ILi32EEEEEESJ_SK_SJ_SK_NS1G_6fusion15FusionCallbacksIS1K_NS1N_17LinearCombinationISJ_fSJ_fLNS_15FloatRoundStyleE2EEESI_S1M_JEEES13_NS14_INS15_ILi2ELi4ELi3EEES18_NSU_INS5_IJS19_S1L_EEENS5_IJS1L_SB_EEEEEEENS4_17SM75_U32x4_LDSM_NENS4_14SM90_TMA_STOREES1X_NS4_17SM90_U32x4_STSM_NENS4_9Copy_AtomIJS20_NS_6half_tEEEEvEEEvvEEEEvNT_6ParamsE,"aw",@nobits
	.sectionflags	@""
	.align	16
	.zero		1024


//--------------------- .nv.shared.reserved.0     --------------------------
	.section	.nv.shared.reserved.0,"aw",@nobits
	.weak		__nv_reservedSMEM_offset_0_alias
	.size		__nv_reservedSMEM_offset_0_alias, 0, 0
	.other		__nv_reservedSMEM_offset_0_alias,@"STO_CUDA_RESERVED_SHARED STV_DEFAULT"
__nv_reservedSMEM_offset_0_alias:
	.zero		0


//--------------------- .nv.global                --------------------------
	.section	.nv.global,"aw",@nobits
.nv.global:
	.type		_ZN39_INTERNAL_a80376f5_4_k_cu_b9c74ffc_27964cute1_E,@object
	.size		_ZN39_INTERNAL_a80376f5_4_k_cu_b9c74ffc_27964cute1_E,(_ZN39_INTERNAL_a80376f5_4_k_cu_b9c74ffc_27964cuda3std3__45__cpo6cbeginE - _ZN39_INTERNAL_a80376f5_4_k_cu_b9c74ffc_27964cute1_E)
_ZN39_INTERNAL_a80376f5_4_k_cu_b9c74ffc_27964cute1_E:
	.zero		1
	.type		_ZN39_INTERNAL_a80376f5_4_k_cu_b9c74ffc_27964cuda3std3__45__cpo6cbeginE,@object
	.size		_ZN39_INTERNAL_a80376f5_4_k_cu_b9c74ffc_27964cuda3std3__45__cpo6cbeginE,(_ZN39_INTERNAL_a80376f5_4_k_cu_b9c74ffc_27964cuda3std3__48in_placeE - _ZN39_INTERNAL_a80376f5_4_k_cu_b9c74ffc_27964cuda3std3__45__cpo6cbeginE)
_ZN39_INTERNAL_a80376f5_4_k_cu_b9c74ffc_27964cuda3std3__45__cpo6cbeginE:
	.zero		1
	.type		_ZN39_INTERNAL_a80376f5_4_k_cu_b9c74ffc_27964cuda3std3__48in_placeE,@object
	.size		_ZN39_INTERNAL_a80376f5_4_k_cu_b9c74ffc_27964cuda3std3__48in_placeE,(_ZN39_INTERNAL_a80376f5_4_k_cu_b9c74ffc_27964cuda3std6ranges3__45__cpo9iter_moveE - _ZN39_INTERNAL_a80376f5_4_k_cu_b9c74ffc_27964cuda3std3__48in_placeE)
_ZN39_INTERNAL_a80376f5_4_k_cu_b9c74ffc_27964cuda3std3__48in_placeE:
	.zero		1
	.type		_ZN39_INTERNAL_a80376f5_4_k_cu_b9c74ffc_27964cuda3std6ranges3__45__cpo9iter_moveE,@object
	.size		_ZN39_INTERNAL_a80376f5_4_k_cu_b9c74ffc_27964cuda3std6ranges3__45__cpo9iter_moveE,(_ZN39_INTERNAL_a80376f5_4_k_cu_b9c74ffc_27964cuda3std3__45__cpo5beginE - _ZN39_INTERNAL_a80376f5_4_k_cu_b9c74ffc_27964cuda3std6ranges3__45__cpo9iter_moveE)
_ZN39_INTERNAL_a80376f5_4_k_cu_b9c74ffc_27964cuda3std6ranges3__45__cpo9iter_moveE:
	.zero		1
	.type		_ZN39_INTERNAL_a80376f5_4_k_cu_b9c74ffc_27964cuda3std3__45__cpo5beginE,@object
	.size		_ZN39_INTERNAL_a80376f5_4_k_cu_b9c74ffc_27964cuda3std3__45__cpo5beginE,(_ZN39_INTERNAL_a80376f5_4_k_cu_b9c74ffc_27964cuda3std3__441_GLOBAL__N__a80376f5_4_k_cu_b9c74ffc_27966ignoreE - _ZN39_INTERNAL_a80376f5_4_k_cu_b9c74ffc_27964cuda3std3__45__cpo5beginE)
_ZN39_INTERNAL_a80376f5_4_k_cu_b9c74ffc_27964cuda3std3__45__cpo5beginE:
	.zero		1
	.type		_ZN39_INTERNAL_a80376f5_4_k_cu_b9c74ffc_27964cuda3std3__441_GLOBAL__N__a80376f5_4_k_cu_b9c74ffc_27966ignoreE,@object
	.size		_ZN39_INTERNAL_a80376f5_4_k_cu_b9c74ffc_27964cuda3std3__441_GLOBAL__N__a80376f5_4_k_cu_b9c74ffc_27966ignoreE,(_ZN39_INTERNAL_a80376f5_4_k_cu_b9c74ffc_27964cute7productE - _ZN39_INTERNAL_a80376f5_4_k_cu_b9c74ffc_27964cuda3std3__441_GLOBAL__N__a80376f5_4_k_cu_b9c74ffc_27966ignoreE)
_ZN39_INTERNAL_a80376f5_4_k_cu_b9c74ffc_27964cuda3std3__441_GLOBAL__N__a80376f5_4_k_cu_b9c74ffc_27966ignoreE:
	.zero		1
	.type		_ZN39_INTERNAL_a80376f5_4_k_cu_b9c74ffc_27964cute7productE,@object
	.size		_ZN39_INTERNAL_a80376f5_4_k_cu_b9c74ffc_27964cute7productE,(_ZN39_INTERNAL_a80376f5_4_k_cu_b9c74ffc_27964cuda3std3__45__cpo3endE - _ZN39_INTERNAL_a80376f5_4_k_cu_b9c74ffc_27964cute7productE)
_ZN39_INTERNAL_a80376f5_4_k_cu_b9c74ffc_27964cute7productE:
	.zero		1
	.type		_ZN39_INTERNAL_a80376f5_4_k_cu_b9c74ffc_27964cuda3std3__45__cpo3endE,@object
	.size		_ZN39_INTERNAL_a80376f5_4_k_cu_b9c74ffc_27964cuda3std3__45__cpo3endE,(_ZN39_INTERNAL_a80376f5_4_k_cu_b9c74ffc_27964cuda3std3__419piecewise_constructE - _ZN39_INTERNAL_a80376f5_4_k_cu_b9c74ffc_27964cuda3std3__45__cpo3endE)
_ZN39_INTERNAL_a80376f5_4_k_cu_b9c74ffc_27964cuda3std3__45__cpo3endE:
	.zero		1
	.type		_ZN39_INTERNAL_a80376f5_4_k_cu_b9c74ffc_27964cuda3std3__419piecewise_constructE,@object
	.size		_ZN39_INTERNAL_a80376f5_4_k_cu_b9c74ffc_27964cuda3std3__419piecewise_constructE,(_ZN39_INTERNAL_a80376f5_4_k_cu_b9c74ffc_27964cuda3std3__45__cpo4cendE - _ZN39_INTERNAL_a80376f5_4_k_cu_b9c74ffc_27964cuda3std3__419piecewise_constructE)
_ZN39_INTERNAL_a80376f5_4_k_cu_b9c74ffc_27964cuda3std3__419piecewise_constructE:
	.zero		1
	.type		_ZN39_INTERNAL_a80376f5_4_k_cu_b9c74ffc_27964cuda3std3__45__cpo4cendE,@object
	.size		_ZN39_INTERNAL_a80376f5_4_k_cu_b9c74ffc_27964cuda3std3__45__cpo4cendE,(_ZN39_INTERNAL_a80376f5_4_k_cu_b9c74ffc_27964cuda3std6ranges3__45__cpo4swapE - _ZN39_INTERNAL_a80376f5_4_k_cu_b9c74ffc_27964cuda3std3__45__cpo4cendE)
_ZN39_INTERNAL_a80376f5_4_k_cu_b9c74ffc_27964cuda3std3__45__cpo4cendE:
	.zero		1
	.type		_ZN39_INTERNAL_a80376f5_4_k_cu_b9c74ffc_27964cuda3std6ranges3__45__cpo4swapE,@object
	.size		_ZN39_INTERNAL_a80376f5_4_k_cu_b9c74ffc_27964cuda3std6ranges3__45__cpo4swapE,(.L_9 - _ZN39_INTERNAL_a80376f5_4_k_cu_b9c74ffc_27964cuda3std6ranges3__45__cpo4swapE)
_ZN39_INTERNAL_a80376f5_4_k_cu_b9c74ffc_27964cuda3std6ranges3__45__cpo4swapE:
	.zero		1
.L_9:


//--------------------- .nv.constant0._ZN7cutlass13device_kernelINS_4gemm6kernel13GemmUniversalIN4cute5tupleIJiiiiEEENS1_10collective13CollectiveMmaINS1_34MainloopSm90TmaGmmaWarpSpecializedILi4ENS5_IJNS4_1CILi1EEESB_SB_EEENS1_35KernelTmaWarpSpecializedCooperativeEEENS5_IJNSA_ILi256EEENSA_ILi128EEENSA_ILi64EEEEEENS_10bfloat16_tENS5_IJlSB_lEEESJ_SK_NS4_8TiledMMAINS4_8MMA_AtomIJNS4_4SM904GMMA28MMA_64x128x16_F32BF16BF16_SSILNSO_5MajorE0ELSQ_0ELNSO_7ScaleInE1ELSR_1EEEEEENS4_6LayoutINS5_IJNSA_ILi2EEESB_SB_EEENS5_IJSB_NSA_ILi0EEESX_EEEEENS5_IJNS4_10UnderscoreES10_S10_EEEEENS4_13SM90_TMA_LOADENS4_14ComposedLayoutINS4_7SwizzleILi3ELi4ELi3EEENS4_18smem_ptr_flag_bitsILi16EEENSU_INS5_IJNSA_ILi8EEESH_EEENS5_IJSH_SB_EEEEEEEvNS4_8identityES13_S1D_vS1E_EENS_8epilogue10collective18CollectiveEpilogueINS1G_22Sm90TmaWarpSpecializedILi4ELi2ELi16ELb1ELb0EEEJSI_NS5_IJSG_NSA_ILi32EEEEEESJ_SK_SJ_SK_NS1G_6fusion15FusionCallbacksIS1K_NS1N_17LinearCombinationISJ_fSJ_fLNS_15FloatRoundStyleE2EEESI_S1M_JEEES13_NS14_INS15_ILi2ELi4ELi3EEES18_NSU_INS5_IJS19_S1L_EEENS5_IJS1L_SB_EEEEEEENS4_17SM75_U32x4_LDSM_NENS4_14SM90_TMA_STOREES1X_NS4_17SM90_U32x4_STSM_NENS4_9Copy_AtomIJS20_NS_6half_tEEEEvEEEvvEEEEvNT_6ParamsE --------------------------
	.section	.nv.constant0._ZN7cutlass13device_kernelINS_4gemm6kernel13GemmUniversalIN4cute5tupleIJiiiiEEENS1_10collective13CollectiveMmaINS1_34MainloopSm90TmaGmmaWarpSpecializedILi4ENS5_IJNS4_1CILi1EEESB_SB_EEENS1_35KernelTmaWarpSpecializedCooperativeEEENS5_IJNSA_ILi256EEENSA_ILi128EEENSA_ILi64EEEEEENS_10bfloat16_tENS5_IJlSB_lEEESJ_SK_NS4_8TiledMMAINS4_8MMA_AtomIJNS4_4SM904GMMA28MMA_64x128x16_F32BF16BF16_SSILNSO_5MajorE0ELSQ_0ELNSO_7ScaleInE1ELSR_1EEEEEENS4_6LayoutINS5_IJNSA_ILi2EEESB_SB_EEENS5_IJSB_NSA_ILi0EEESX_EEEEENS5_IJNS4_10UnderscoreES10_S10_EEEEENS4_13SM90_TMA_LOADENS4_14ComposedLayoutINS4_7SwizzleILi3ELi4ELi3EEENS4_18smem_ptr_flag_bitsILi16EEENSU_INS5_IJNSA_ILi8EEESH_EEENS5_IJSH_SB_EEEEEEEvNS4_8identityES13_S1D_vS1E_EENS_8epilogue10collective18CollectiveEpilogueINS1G_22Sm90TmaWarpSpecializedILi4ELi2ELi16ELb1ELb0EEEJSI_NS5_IJSG_NSA_ILi32EEEEEESJ_SK_SJ_SK_NS1G_6fusion15FusionCallbacksIS1K_NS1N_17LinearCombinationISJ_fSJ_fLNS_15FloatRoundStyleE2EEESI_S1M_JEEES13_NS14_INS15_ILi2ELi4ELi3EEES18_NSU_INS5_IJS19_S1L_EEENS5_IJS1L_SB_EEEEEEENS4_17SM75_U32x4_LDSM_NENS4_14SM90_TMA_STOREES1X_NS4_17SM90_U32x4_STSM_NENS4_9Copy_AtomIJS20_NS_6half_tEEEEvEEEvvEEEEvNT_6ParamsE,"a",@progbits
	.sectionflags	@""
	.align	4
.nv.constant0._ZN7cutlass13device_kernelINS_4gemm6kernel13GemmUniversalIN4cute5tupleIJiiiiEEENS1_10collective13CollectiveMmaINS1_34MainloopSm90TmaGmmaWarpSpecializedILi4ENS5_IJNS4_1CILi1EEESB_SB_EEENS1_35KernelTmaWarpSpecializedCooperativeEEENS5_IJNSA_ILi256EEENSA_ILi128EEENSA_ILi64EEEEEENS_10bfloat16_tENS5_IJlSB_lEEESJ_SK_NS4_8TiledMMAINS4_8MMA_AtomIJNS4_4SM904GMMA28MMA_64x128x16_F32BF16BF16_SSILNSO_5MajorE0ELSQ_0ELNSO_7ScaleInE1ELSR_1EEEEEENS4_6LayoutINS5_IJNSA_ILi2EEESB_SB_EEENS5_IJSB_NSA_ILi0EEESX_EEEEENS5_IJNS4_10UnderscoreES10_S10_EEEEENS4_13SM90_TMA_LOADENS4_14ComposedLayoutINS4_7SwizzleILi3ELi4ELi3EEENS4_18smem_ptr_flag_bitsILi16EEENSU_INS5_IJNSA_ILi8EEESH_EEENS5_IJSH_SB_EEEEEEEvNS4_8identityES13_S1D_vS1E_EENS_8epilogue10collective18CollectiveEpilogueINS1G_22Sm90TmaWarpSpecializedILi4ELi2ELi16ELb1ELb0EEEJSI_NS5_IJSG_NSA_ILi32EEEEEESJ_SK_SJ_SK_NS1G_6fusion15FusionCallbacksIS1K_NS1N_17LinearCombinationISJ_fSJ_fLNS_15FloatRoundStyleE2EEESI_S1M_JEEES13_NS14_INS15_ILi2ELi4ELi3EEES18_NSU_INS5_IJS19_S1L_EEENS5_IJS1L_SB_EEEEEEENS4_17SM75_U32x4_LDSM_NENS4_14SM90_TMA_STOREES1X_NS4_17SM90_U32x4_STSM_NENS4_9Copy_AtomIJS20_NS_6half_tEEEEvEEEvvEEEEvNT_6ParamsE:
	.zero		2432


//--------------------- SYMBOLS --------------------------

	.type		.nv.reservedSmem.offset0,@object
	.size		.nv.reservedSmem.offset0,0x4
	.type		__assertfail,@function
